//
// Generated by NVIDIA NVVM Compiler
//
// Compiler Build ID: CL-36424714
// Cuda compilation tools, release 13.0, V13.0.88
// Based on NVVM 20.0.0
//

.version 9.0
.target sm_100
.address_size 64

	// .globl	_Z32nppiFilterBox_8u_C1R_kernel_implPKhiPhiiiiiii

.visible .entry _Z32nppiFilterBox_8u_C1R_kernel_implPKhiPhiiiiiii(
	.param .u64 .ptr .align 1 _Z32nppiFilterBox_8u_C1R_kernel_implPKhiPhiiiiiii_param_0,
	.param .u32 _Z32nppiFilterBox_8u_C1R_kernel_implPKhiPhiiiiiii_param_1,
	.param .u64 .ptr .align 1 _Z32nppiFilterBox_8u_C1R_kernel_implPKhiPhiiiiiii_param_2,
	.param .u32 _Z32nppiFilterBox_8u_C1R_kernel_implPKhiPhiiiiiii_param_3,
	.param .u32 _Z32nppiFilterBox_8u_C1R_kernel_implPKhiPhiiiiiii_param_4,
	.param .u32 _Z32nppiFilterBox_8u_C1R_kernel_implPKhiPhiiiiiii_param_5,
	.param .u32 _Z32nppiFilterBox_8u_C1R_kernel_implPKhiPhiiiiiii_param_6,
	.param .u32 _Z32nppiFilterBox_8u_C1R_kernel_implPKhiPhiiiiiii_param_7,
	.param .u32 _Z32nppiFilterBox_8u_C1R_kernel_implPKhiPhiiiiiii_param_8,
	.param .u32 _Z32nppiFilterBox_8u_C1R_kernel_implPKhiPhiiiiiii_param_9
)
{
	.reg .pred 	%p<88>;
	.reg .b32 	%r<173>;
	.reg .b64 	%rd<22>;

	ld.param.u64 	%rd7, [_Z32nppiFilterBox_8u_C1R_kernel_implPKhiPhiiiiiii_param_0];
	ld.param.u32 	%r73, [_Z32nppiFilterBox_8u_C1R_kernel_implPKhiPhiiiiiii_param_1];
	ld.param.u64 	%rd6, [_Z32nppiFilterBox_8u_C1R_kernel_implPKhiPhiiiiiii_param_2];
	ld.param.u32 	%r74, [_Z32nppiFilterBox_8u_C1R_kernel_implPKhiPhiiiiiii_param_3];
	ld.param.u32 	%r75, [_Z32nppiFilterBox_8u_C1R_kernel_implPKhiPhiiiiiii_param_4];
	ld.param.u32 	%r81, [_Z32nppiFilterBox_8u_C1R_kernel_implPKhiPhiiiiiii_param_5];
	ld.param.u32 	%r77, [_Z32nppiFilterBox_8u_C1R_kernel_implPKhiPhiiiiiii_param_6];
	ld.param.u32 	%r78, [_Z32nppiFilterBox_8u_C1R_kernel_implPKhiPhiiiiiii_param_7];
	ld.param.u32 	%r79, [_Z32nppiFilterBox_8u_C1R_kernel_implPKhiPhiiiiiii_param_8];
	ld.param.u32 	%r80, [_Z32nppiFilterBox_8u_C1R_kernel_implPKhiPhiiiiiii_param_9];
	cvta.to.global.u64 	%rd1, %rd7;
	mov.u32 	%r82, %ctaid.x;
	mov.u32 	%r83, %ntid.x;
	mul.lo.s32 	%r1, %r82, %r83;
	mov.u32 	%r2, %tid.x;
	add.s32 	%r3, %r1, %r2;
	mov.u32 	%r84, %ctaid.y;
	mov.u32 	%r85, %ntid.y;
	mov.u32 	%r86, %tid.y;
	mad.lo.s32 	%r87, %r84, %r85, %r86;
	setp.ge.s32 	%p1, %r3, %r75;
	setp.ge.s32 	%p2, %r87, %r81;
	or.pred  	%p3, %p1, %p2;
	@%p3 bra 	$L__BB0_45;
	sub.s32 	%r5, %r3, %r79;
	sub.s32 	%r143, %r87, %r80;
	mul.lo.s32 	%r7, %r78, %r77;
	mov.b32 	%r148, 0;
	min.s32 	%r89, %r78, %r77;
	setp.lt.s32 	%p4, %r89, 1;
	@%p4 bra 	$L__BB0_44;
	add.s32 	%r92, %r5, 1;
	add.s32 	%r93, %r5, %r77;
	max.s32 	%r94, %r93, %r92;
	add.s32 	%r95, %r79, %r94;
	sub.s32 	%r96, %r95, %r3;
	and.b32  	%r8, %r96, 7;
	add.s32 	%r9, %r8, -1;
	and.b32  	%r10, %r96, 3;
	sub.s32 	%r97, %r1, %r95;
	add.s32 	%r11, %r97, %r2;
	and.b32  	%r12, %r96, 1;
	and.b32  	%r98, %r96, -8;
	neg.s32 	%r13, %r98;
	add.s32 	%r14, %r143, %r78;
	mov.b32 	%r148, 0;
$L__BB0_3:
	setp.gt.u32 	%p5, %r11, -8;
	mul.lo.s32 	%r100, %r143, %r73;
	cvt.s64.s32 	%rd2, %r100;
	mov.u32 	%r164, %r5;
	@%p5 bra 	$L__BB0_22;
	mov.u32 	%r145, %r13;
	mov.u32 	%r146, %r5;
$L__BB0_5:
	.pragma "nounroll";
	setp.ge.s32 	%p6, %r143, %r81;
	setp.ge.s32 	%p7, %r146, %r75;
	or.b32  	%r101, %r146, %r143;
	setp.lt.s32 	%p8, %r101, 0;
	or.pred  	%p9, %p7, %p6;
	cvt.s64.s32 	%rd8, %r146;
	add.s64 	%rd9, %rd8, %rd2;
	add.s64 	%rd3, %rd1, %rd9;
	or.pred  	%p10, %p9, %p8;
	@%p10 bra 	$L__BB0_7;
	ld.global.u8 	%r102, [%rd3];
	add.s32 	%r148, %r148, %r102;
$L__BB0_7:
	add.s32 	%r22, %r146, 1;
	setp.ge.s32 	%p12, %r22, %r75;
	or.b32  	%r103, %r22, %r143;
	setp.lt.s32 	%p13, %r103, 0;
	or.pred  	%p14, %p12, %p6;
	or.pred  	%p15, %p14, %p13;
	@%p15 bra 	$L__BB0_9;
	ld.global.u8 	%r104, [%rd3+1];
	add.s32 	%r148, %r148, %r104;
$L__BB0_9:
	add.s32 	%r25, %r22, 1;
	setp.ge.s32 	%p17, %r25, %r75;
	or.b32  	%r105, %r25, %r143;
	setp.lt.s32 	%p18, %r105, 0;
	or.pred  	%p19, %p17, %p6;
	or.pred  	%p20, %p19, %p18;
	@%p20 bra 	$L__BB0_11;
	ld.global.u8 	%r106, [%rd3+2];
	add.s32 	%r148, %r148, %r106;
$L__BB0_11:
	add.s32 	%r28, %r25, 1;
	setp.ge.s32 	%p22, %r28, %r75;
	or.b32  	%r107, %r28, %r143;
	setp.lt.s32 	%p23, %r107, 0;
	or.pred  	%p24, %p22, %p6;
	or.pred  	%p25, %p24, %p23;
	@%p25 bra 	$L__BB0_13;
	ld.global.u8 	%r108, [%rd3+3];
	add.s32 	%r148, %r148, %r108;
$L__BB0_13:
	add.s32 	%r31, %r28, 1;
	setp.ge.s32 	%p27, %r31, %r75;
	or.b32  	%r109, %r31, %r143;
	setp.lt.s32 	%p28, %r109, 0;
	or.pred  	%p29, %p27, %p6;
	or.pred  	%p30, %p29, %p28;
	@%p30 bra 	$L__BB0_15;
	ld.global.u8 	%r110, [%rd3+4];
	add.s32 	%r148, %r148, %r110;
$L__BB0_15:
	add.s32 	%r34, %r31, 1;
	setp.ge.s32 	%p32, %r34, %r75;
	or.b32  	%r111, %r34, %r143;
	setp.lt.s32 	%p33, %r111, 0;
	or.pred  	%p34, %p32, %p6;
	or.pred  	%p35, %p34, %p33;
	@%p35 bra 	$L__BB0_17;
	ld.global.u8 	%r112, [%rd3+5];
	add.s32 	%r148, %r148, %r112;
$L__BB0_17:
	add.s32 	%r37, %r34, 1;
	setp.ge.s32 	%p37, %r37, %r75;
	or.b32  	%r113, %r37, %r143;
	setp.lt.s32 	%p38, %r113, 0;
	or.pred  	%p39, %p37, %p6;
	or.pred  	%p40, %p39, %p38;
	@%p40 bra 	$L__BB0_19;
	ld.global.u8 	%r114, [%rd3+6];
	add.s32 	%r148, %r148, %r114;
$L__BB0_19:
	add.s32 	%r40, %r37, 1;
	setp.ge.s32 	%p42, %r40, %r75;
	or.b32  	%r115, %r40, %r143;
	setp.lt.s32 	%p43, %r115, 0;
	or.pred  	%p44, %p42, %p6;
	or.pred  	%p45, %p44, %p43;
	@%p45 bra 	$L__BB0_21;
	ld.global.u8 	%r116, [%rd3+7];
	add.s32 	%r148, %r148, %r116;
$L__BB0_21:
	add.s32 	%r164, %r146, 8;
	add.s32 	%r145, %r145, 8;
	setp.ne.s32 	%p46, %r145, 0;
	add.s32 	%r146, %r40, 1;
	@%p46 bra 	$L__BB0_5;
$L__BB0_22:
	setp.eq.s32 	%p47, %r8, 0;
	@%p47 bra 	$L__BB0_43;
	setp.lt.u32 	%p48, %r9, 3;
	@%p48 bra 	$L__BB0_33;
	setp.ge.s32 	%p49, %r143, %r81;
	setp.ge.s32 	%p50, %r164, %r75;
	or.b32  	%r118, %r164, %r143;
	setp.lt.s32 	%p51, %r118, 0;
	or.pred  	%p52, %p50, %p49;
	cvt.s64.s32 	%rd10, %r164;
	add.s64 	%rd11, %rd10, %rd2;
	add.s64 	%rd4, %rd1, %rd11;
	or.pred  	%p53, %p52, %p51;
	@%p53 bra 	$L__BB0_26;
	ld.global.u8 	%r119, [%rd4];
	add.s32 	%r148, %r148, %r119;
$L__BB0_26:
	add.s32 	%r120, %r164, 1;
	setp.ge.s32 	%p55, %r120, %r75;
	or.b32  	%r121, %r120, %r143;
	setp.lt.s32 	%p56, %r121, 0;
	or.pred  	%p57, %p55, %p49;
	or.pred  	%p58, %p57, %p56;
	@%p58 bra 	$L__BB0_28;
	ld.global.u8 	%r122, [%rd4+1];
	add.s32 	%r148, %r148, %r122;
$L__BB0_28:
	add.s32 	%r123, %r164, 2;
	setp.ge.s32 	%p60, %r123, %r75;
	or.b32  	%r124, %r123, %r143;
	setp.lt.s32 	%p61, %r124, 0;
	or.pred  	%p62, %p60, %p49;
	or.pred  	%p63, %p62, %p61;
	@%p63 bra 	$L__BB0_30;
	ld.global.u8 	%r125, [%rd4+2];
	add.s32 	%r148, %r148, %r125;
$L__BB0_30:
	add.s32 	%r126, %r164, 3;
	setp.ge.s32 	%p65, %r126, %r75;
	or.b32  	%r127, %r126, %r143;
	setp.lt.s32 	%p66, %r127, 0;
	or.pred  	%p67, %p65, %p49;
	or.pred  	%p68, %p67, %p66;
	@%p68 bra 	$L__BB0_32;
	ld.global.u8 	%r128, [%rd4+3];
	add.s32 	%r148, %r148, %r128;
$L__BB0_32:
	add.s32 	%r164, %r164, 4;
$L__BB0_33:
	setp.eq.s32 	%p69, %r10, 0;
	@%p69 bra 	$L__BB0_43;
	setp.eq.s32 	%p70, %r10, 1;
	@%p70 bra 	$L__BB0_40;
	setp.ge.s32 	%p71, %r143, %r81;
	setp.ge.s32 	%p72, %r164, %r75;
	or.b32  	%r130, %r164, %r143;
	setp.lt.s32 	%p73, %r130, 0;
	or.pred  	%p74, %p72, %p71;
	cvt.s64.s32 	%rd12, %r164;
	add.s64 	%rd13, %rd12, %rd2;
	add.s64 	%rd5, %rd1, %rd13;
	or.pred  	%p75, %p74, %p73;
	@%p75 bra 	$L__BB0_37;
	ld.global.u8 	%r131, [%rd5];
	add.s32 	%r148, %r148, %r131;
$L__BB0_37:
	add.s32 	%r132, %r164, 1;
	setp.ge.s32 	%p77, %r132, %r75;
	or.b32  	%r133, %r132, %r143;
	setp.lt.s32 	%p78, %r133, 0;
	or.pred  	%p79, %p77, %p71;
	or.pred  	%p80, %p79, %p78;
	@%p80 bra 	$L__BB0_39;
	ld.global.u8 	%r134, [%rd5+1];
	add.s32 	%r148, %r148, %r134;
$L__BB0_39:
	add.s32 	%r164, %r164, 2;
$L__BB0_40:
	setp.eq.s32 	%p81, %r12, 0;
	@%p81 bra 	$L__BB0_43;
	setp.ge.s32 	%p82, %r143, %r81;
	setp.ge.s32 	%p83, %r164, %r75;
	or.b32  	%r135, %r164, %r143;
	setp.lt.s32 	%p84, %r135, 0;
	or.pred  	%p85, %p83, %p82;
	or.pred  	%p86, %p85, %p84;
	@%p86 bra 	$L__BB0_43;
	cvt.s64.s32 	%rd14, %r164;
	add.s64 	%rd15, %rd14, %rd2;
	add.s64 	%rd16, %rd1, %rd15;
	ld.global.u8 	%r136, [%rd16];
	add.s32 	%r148, %r148, %r136;
$L__BB0_43:
	add.s32 	%r143, %r143, 1;
	setp.lt.s32 	%p87, %r143, %r14;
	@%p87 bra 	$L__BB0_3;
$L__BB0_44:
	mul.lo.s32 	%r137, %r74, %r87;
	cvt.s64.s32 	%rd17, %r137;
	shr.u32 	%r138, %r7, 31;
	add.s32 	%r139, %r7, %r138;
	shr.s32 	%r140, %r139, 1;
	add.s32 	%r141, %r148, %r140;
	div.s32 	%r142, %r141, %r7;
	cvt.s64.s32 	%rd18, %r3;
	add.s64 	%rd19, %rd17, %rd18;
	cvta.to.global.u64 	%rd20, %rd6;
	add.s64 	%rd21, %rd20, %rd19;
	st.global.u8 	[%rd21], %r142;
$L__BB0_45:
	ret;

}
	// .globl	_Z32nppiFilterBox_8u_C4R_kernel_implPKhiPhiiiiiii
.visible .entry _Z32nppiFilterBox_8u_C4R_kernel_implPKhiPhiiiiiii(
	.param .u64 .ptr .align 1 _Z32nppiFilterBox_8u_C4R_kernel_implPKhiPhiiiiiii_param_0,
	.param .u32 _Z32nppiFilterBox_8u_C4R_kernel_implPKhiPhiiiiiii_param_1,
	.param .u64 .ptr .align 1 _Z32nppiFilterBox_8u_C4R_kernel_implPKhiPhiiiiiii_param_2,
	.param .u32 _Z32nppiFilterBox_8u_C4R_kernel_implPKhiPhiiiiiii_param_3,
	.param .u32 _Z32nppiFilterBox_8u_C4R_kernel_implPKhiPhiiiiiii_param_4,
	.param .u32 _Z32nppiFilterBox_8u_C4R_kernel_implPKhiPhiiiiiii_param_5,
	.param .u32 _Z32nppiFilterBox_8u_C4R_kernel_implPKhiPhiiiiiii_param_6,
	.param .u32 _Z32nppiFilterBox_8u_C4R_kernel_implPKhiPhiiiiiii_param_7,
	.param .u32 _Z32nppiFilterBox_8u_C4R_kernel_implPKhiPhiiiiiii_param_8,
	.param .u32 _Z32nppiFilterBox_8u_C4R_kernel_implPKhiPhiiiiiii_param_9
)
{
	.reg .pred 	%p<46>;
	.reg .b32 	%r<227>;
	.reg .b64 	%rd<31>;

	ld.param.u64 	%rd4, [_Z32nppiFilterBox_8u_C4R_kernel_implPKhiPhiiiiiii_param_0];
	ld.param.u32 	%r99, [_Z32nppiFilterBox_8u_C4R_kernel_implPKhiPhiiiiiii_param_1];
	ld.param.u64 	%rd3, [_Z32nppiFilterBox_8u_C4R_kernel_implPKhiPhiiiiiii_param_2];
	ld.param.u32 	%r100, [_Z32nppiFilterBox_8u_C4R_kernel_implPKhiPhiiiiiii_param_3];
	ld.param.u32 	%r101, [_Z32nppiFilterBox_8u_C4R_kernel_implPKhiPhiiiiiii_param_4];
	ld.param.u32 	%r107, [_Z32nppiFilterBox_8u_C4R_kernel_implPKhiPhiiiiiii_param_5];
	ld.param.u32 	%r103, [_Z32nppiFilterBox_8u_C4R_kernel_implPKhiPhiiiiiii_param_6];
	ld.param.u32 	%r104, [_Z32nppiFilterBox_8u_C4R_kernel_implPKhiPhiiiiiii_param_7];
	ld.param.u32 	%r105, [_Z32nppiFilterBox_8u_C4R_kernel_implPKhiPhiiiiiii_param_8];
	ld.param.u32 	%r106, [_Z32nppiFilterBox_8u_C4R_kernel_implPKhiPhiiiiiii_param_9];
	cvta.to.global.u64 	%rd1, %rd4;
	mov.u32 	%r108, %ctaid.x;
	mov.u32 	%r109, %ntid.x;
	mul.lo.s32 	%r1, %r108, %r109;
	mov.u32 	%r2, %tid.x;
	add.s32 	%r3, %r1, %r2;
	mov.u32 	%r110, %ctaid.y;
	mov.u32 	%r111, %ntid.y;
	mov.u32 	%r112, %tid.y;
	mad.lo.s32 	%r113, %r110, %r111, %r112;
	setp.ge.s32 	%p1, %r3, %r101;
	setp.ge.s32 	%p2, %r113, %r107;
	or.pred  	%p3, %p1, %p2;
	@%p3 bra 	$L__BB1_25;
	sub.s32 	%r5, %r3, %r105;
	sub.s32 	%r183, %r113, %r106;
	add.s32 	%r7, %r5, %r103;
	mul.lo.s32 	%r8, %r104, %r103;
	mov.b32 	%r190, 0;
	min.s32 	%r115, %r104, %r103;
	setp.lt.s32 	%p4, %r115, 1;
	mov.u32 	%r191, %r190;
	mov.u32 	%r192, %r190;
	mov.u32 	%r193, %r190;
	@%p4 bra 	$L__BB1_24;
	add.s32 	%r118, %r5, 1;
	max.s32 	%r119, %r7, %r118;
	add.s32 	%r120, %r105, %r119;
	sub.s32 	%r121, %r120, %r3;
	and.b32  	%r9, %r121, 3;
	add.s32 	%r11, %r5, 2;
	sub.s32 	%r122, %r1, %r120;
	add.s32 	%r12, %r122, %r2;
	add.s32 	%r13, %r183, %r104;
	mov.b32 	%r190, 0;
$L__BB1_3:
	setp.eq.s32 	%p5, %r9, 0;
	mul.lo.s32 	%r123, %r183, %r99;
	cvt.s64.s32 	%rd2, %r123;
	mov.u32 	%r218, %r5;
	@%p5 bra 	$L__BB1_12;
	setp.ge.s32 	%p6, %r183, %r107;
	setp.ge.s32 	%p7, %r5, %r101;
	or.b32  	%r124, %r5, %r183;
	setp.lt.s32 	%p8, %r124, 0;
	or.pred  	%p9, %p7, %p6;
	or.pred  	%p10, %p9, %p8;
	@%p10 bra 	$L__BB1_6;
	shl.b32 	%r125, %r5, 2;
	cvt.s64.s32 	%rd5, %r125;
	add.s64 	%rd6, %rd5, %rd2;
	add.s64 	%rd7, %rd1, %rd6;
	ld.global.u8 	%r126, [%rd7];
	add.s32 	%r193, %r193, %r126;
	ld.global.u8 	%r127, [%rd7+1];
	add.s32 	%r192, %r192, %r127;
	ld.global.u8 	%r128, [%rd7+2];
	add.s32 	%r191, %r191, %r128;
	ld.global.u8 	%r129, [%rd7+3];
	add.s32 	%r190, %r190, %r129;
$L__BB1_6:
	setp.eq.s32 	%p11, %r9, 1;
	mov.u32 	%r218, %r118;
	@%p11 bra 	$L__BB1_12;
	setp.ge.s32 	%p12, %r183, %r107;
	setp.ge.s32 	%p13, %r118, %r101;
	or.b32  	%r130, %r118, %r183;
	setp.lt.s32 	%p14, %r130, 0;
	or.pred  	%p15, %p13, %p12;
	or.pred  	%p16, %p15, %p14;
	@%p16 bra 	$L__BB1_9;
	shl.b32 	%r131, %r118, 2;
	cvt.s64.s32 	%rd8, %r131;
	add.s64 	%rd9, %rd8, %rd2;
	add.s64 	%rd10, %rd1, %rd9;
	ld.global.u8 	%r132, [%rd10];
	add.s32 	%r193, %r193, %r132;
	ld.global.u8 	%r133, [%rd10+1];
	add.s32 	%r192, %r192, %r133;
	ld.global.u8 	%r134, [%rd10+2];
	add.s32 	%r191, %r191, %r134;
	ld.global.u8 	%r135, [%rd10+3];
	add.s32 	%r190, %r190, %r135;
$L__BB1_9:
	setp.eq.s32 	%p17, %r9, 2;
	mov.u32 	%r218, %r11;
	@%p17 bra 	$L__BB1_12;
	add.s32 	%r218, %r5, 3;
	setp.ge.s32 	%p18, %r183, %r107;
	setp.ge.s32 	%p19, %r11, %r101;
	or.b32  	%r136, %r11, %r183;
	setp.lt.s32 	%p20, %r136, 0;
	or.pred  	%p21, %p19, %p18;
	or.pred  	%p22, %p21, %p20;
	@%p22 bra 	$L__BB1_12;
	shl.b32 	%r137, %r11, 2;
	cvt.s64.s32 	%rd11, %r137;
	add.s64 	%rd12, %rd11, %rd2;
	add.s64 	%rd13, %rd1, %rd12;
	ld.global.u8 	%r138, [%rd13];
	add.s32 	%r193, %r193, %r138;
	ld.global.u8 	%r139, [%rd13+1];
	add.s32 	%r192, %r192, %r139;
	ld.global.u8 	%r140, [%rd13+2];
	add.s32 	%r191, %r191, %r140;
	ld.global.u8 	%r141, [%rd13+3];
	add.s32 	%r190, %r190, %r141;
$L__BB1_12:
	setp.gt.u32 	%p23, %r12, -4;
	@%p23 bra 	$L__BB1_23;
	shl.b32 	%r142, %r218, 2;
	add.s32 	%r184, %r142, 8;
$L__BB1_14:
	setp.ge.s32 	%p24, %r183, %r107;
	setp.ge.s32 	%p25, %r218, %r101;
	or.b32  	%r143, %r218, %r183;
	setp.lt.s32 	%p26, %r143, 0;
	or.pred  	%p27, %p25, %p24;
	or.pred  	%p28, %p27, %p26;
	@%p28 bra 	$L__BB1_16;
	add.s32 	%r144, %r184, -8;
	cvt.s64.s32 	%rd14, %r144;
	add.s64 	%rd15, %rd14, %rd2;
	add.s64 	%rd16, %rd1, %rd15;
	ld.global.u8 	%r145, [%rd16];
	add.s32 	%r193, %r193, %r145;
	ld.global.u8 	%r146, [%rd16+1];
	add.s32 	%r192, %r192, %r146;
	ld.global.u8 	%r147, [%rd16+2];
	add.s32 	%r191, %r191, %r147;
	ld.global.u8 	%r148, [%rd16+3];
	add.s32 	%r190, %r190, %r148;
$L__BB1_16:
	add.s32 	%r33, %r218, 1;
	setp.ge.s32 	%p30, %r33, %r101;
	or.b32  	%r149, %r33, %r183;
	setp.lt.s32 	%p31, %r149, 0;
	or.pred  	%p32, %p30, %p24;
	or.pred  	%p33, %p32, %p31;
	@%p33 bra 	$L__BB1_18;
	add.s32 	%r150, %r184, -4;
	cvt.s64.s32 	%rd17, %r150;
	add.s64 	%rd18, %rd17, %rd2;
	add.s64 	%rd19, %rd1, %rd18;
	ld.global.u8 	%r151, [%rd19];
	add.s32 	%r193, %r193, %r151;
	ld.global.u8 	%r152, [%rd19+1];
	add.s32 	%r192, %r192, %r152;
	ld.global.u8 	%r153, [%rd19+2];
	add.s32 	%r191, %r191, %r153;
	ld.global.u8 	%r154, [%rd19+3];
	add.s32 	%r190, %r190, %r154;
$L__BB1_18:
	add.s32 	%r42, %r33, 1;
	setp.ge.s32 	%p35, %r42, %r101;
	or.b32  	%r155, %r42, %r183;
	setp.lt.s32 	%p36, %r155, 0;
	or.pred  	%p37, %p35, %p24;
	or.pred  	%p38, %p37, %p36;
	@%p38 bra 	$L__BB1_20;
	cvt.s64.s32 	%rd20, %r184;
	add.s64 	%rd21, %rd20, %rd2;
	add.s64 	%rd22, %rd1, %rd21;
	ld.global.u8 	%r156, [%rd22];
	add.s32 	%r193, %r193, %r156;
	ld.global.u8 	%r157, [%rd22+1];
	add.s32 	%r192, %r192, %r157;
	ld.global.u8 	%r158, [%rd22+2];
	add.s32 	%r191, %r191, %r158;
	ld.global.u8 	%r159, [%rd22+3];
	add.s32 	%r190, %r190, %r159;
$L__BB1_20:
	add.s32 	%r51, %r42, 1;
	setp.ge.s32 	%p40, %r51, %r101;
	or.b32  	%r160, %r51, %r183;
	setp.lt.s32 	%p41, %r160, 0;
	or.pred  	%p42, %p40, %p24;
	or.pred  	%p43, %p42, %p41;
	@%p43 bra 	$L__BB1_22;
	add.s32 	%r161, %r184, 4;
	cvt.s64.s32 	%rd23, %r161;
	add.s64 	%rd24, %rd23, %rd2;
	add.s64 	%rd25, %rd1, %rd24;
	ld.global.u8 	%r162, [%rd25];
	add.s32 	%r193, %r193, %r162;
	ld.global.u8 	%r163, [%rd25+1];
	add.s32 	%r192, %r192, %r163;
	ld.global.u8 	%r164, [%rd25+2];
	add.s32 	%r191, %r191, %r164;
	ld.global.u8 	%r165, [%rd25+3];
	add.s32 	%r190, %r190, %r165;
$L__BB1_22:
	add.s32 	%r184, %r184, 16;
	add.s32 	%r218, %r51, 1;
	setp.lt.s32 	%p44, %r218, %r7;
	@%p44 bra 	$L__BB1_14;
$L__BB1_23:
	add.s32 	%r183, %r183, 1;
	setp.lt.s32 	%p45, %r183, %r13;
	@%p45 bra 	$L__BB1_3;
$L__BB1_24:
	mul.lo.s32 	%r166, %r100, %r113;
	shl.b32 	%r167, %r3, 2;
	shr.u32 	%r168, %r8, 31;
	add.s32 	%r169, %r8, %r168;
	shr.s32 	%r170, %r169, 1;
	cvt.s64.s32 	%rd26, %r166;
	add.s32 	%r171, %r193, %r170;
	div.s32 	%r172, %r171, %r8;
	cvt.s64.s32 	%rd27, %r167;
	add.s64 	%rd28, %rd27, %rd26;
	cvta.to.global.u64 	%rd29, %rd3;
	add.s64 	%rd30, %rd29, %rd28;
	st.global.u8 	[%rd30], %r172;
	add.s32 	%r173, %r192, %r170;
	div.s32 	%r174, %r173, %r8;
	st.global.u8 	[%rd30+1], %r174;
	add.s32 	%r175, %r191, %r170;
	div.s32 	%r176, %r175, %r8;
	st.global.u8 	[%rd30+2], %r176;
	add.s32 	%r177, %r190, %r170;
	div.s32 	%r178, %r177, %r8;
	st.global.u8 	[%rd30+3], %r178;
$L__BB1_25:
	ret;

}
	// .globl	_Z33nppiFilterBox_32f_C1R_kernel_implPKfiPfiiiiiii
.visible .entry _Z33nppiFilterBox_32f_C1R_kernel_implPKfiPfiiiiiii(
	.param .u64 .ptr .align 1 _Z33nppiFilterBox_32f_C1R_kernel_implPKfiPfiiiiiii_param_0,
	.param .u32 _Z33nppiFilterBox_32f_C1R_kernel_implPKfiPfiiiiiii_param_1,
	.param .u64 .ptr .align 1 _Z33nppiFilterBox_32f_C1R_kernel_implPKfiPfiiiiiii_param_2,
	.param .u32 _Z33nppiFilterBox_32f_C1R_kernel_implPKfiPfiiiiiii_param_3,
	.param .u32 _Z33nppiFilterBox_32f_C1R_kernel_implPKfiPfiiiiiii_param_4,
	.param .u32 _Z33nppiFilterBox_32f_C1R_kernel_implPKfiPfiiiiiii_param_5,
	.param .u32 _Z33nppiFilterBox_32f_C1R_kernel_implPKfiPfiiiiiii_param_6,
	.param .u32 _Z33nppiFilterBox_32f_C1R_kernel_implPKfiPfiiiiiii_param_7,
	.param .u32 _Z33nppiFilterBox_32f_C1R_kernel_implPKfiPfiiiiiii_param_8,
	.param .u32 _Z33nppiFilterBox_32f_C1R_kernel_implPKfiPfiiiiiii_param_9
)
{
	.reg .pred 	%p<88>;
	.reg .b32 	%r<85>;
	.reg .b32 	%f<86>;
	.reg .b64 	%rd<19>;

	ld.param.u64 	%rd6, [_Z33nppiFilterBox_32f_C1R_kernel_implPKfiPfiiiiiii_param_0];
	ld.param.u32 	%r34, [_Z33nppiFilterBox_32f_C1R_kernel_implPKfiPfiiiiiii_param_1];
	ld.param.u64 	%rd7, [_Z33nppiFilterBox_32f_C1R_kernel_implPKfiPfiiiiiii_param_2];
	ld.param.u32 	%r35, [_Z33nppiFilterBox_32f_C1R_kernel_implPKfiPfiiiiiii_param_3];
	ld.param.u32 	%r36, [_Z33nppiFilterBox_32f_C1R_kernel_implPKfiPfiiiiiii_param_4];
	ld.param.u32 	%r42, [_Z33nppiFilterBox_32f_C1R_kernel_implPKfiPfiiiiiii_param_5];
	ld.param.u32 	%r38, [_Z33nppiFilterBox_32f_C1R_kernel_implPKfiPfiiiiiii_param_6];
	ld.param.u32 	%r39, [_Z33nppiFilterBox_32f_C1R_kernel_implPKfiPfiiiiiii_param_7];
	ld.param.u32 	%r40, [_Z33nppiFilterBox_32f_C1R_kernel_implPKfiPfiiiiiii_param_8];
	ld.param.u32 	%r41, [_Z33nppiFilterBox_32f_C1R_kernel_implPKfiPfiiiiiii_param_9];
	mov.u32 	%r43, %ctaid.x;
	mov.u32 	%r44, %ntid.x;
	mul.lo.s32 	%r1, %r43, %r44;
	mov.u32 	%r2, %tid.x;
	add.s32 	%r3, %r1, %r2;
	mov.u32 	%r45, %ctaid.y;
	mov.u32 	%r46, %ntid.y;
	mov.u32 	%r47, %tid.y;
	mad.lo.s32 	%r48, %r45, %r46, %r47;
	setp.ge.s32 	%p1, %r3, %r36;
	setp.ge.s32 	%p2, %r48, %r42;
	or.pred  	%p3, %p1, %p2;
	@%p3 bra 	$L__BB2_45;
	sub.s32 	%r5, %r3, %r40;
	sub.s32 	%r79, %r48, %r41;
	mul.lo.s32 	%r7, %r39, %r38;
	mov.f32 	%f64, 0f00000000;
	min.s32 	%r49, %r39, %r38;
	setp.lt.s32 	%p4, %r49, 1;
	@%p4 bra 	$L__BB2_44;
	add.s32 	%r51, %r5, 1;
	add.s32 	%r52, %r5, %r38;
	max.s32 	%r53, %r52, %r51;
	add.s32 	%r54, %r40, %r53;
	sub.s32 	%r55, %r54, %r3;
	and.b32  	%r8, %r55, 7;
	add.s32 	%r9, %r8, -1;
	and.b32  	%r10, %r55, 3;
	sub.s32 	%r56, %r1, %r54;
	add.s32 	%r11, %r56, %r2;
	and.b32  	%r12, %r55, 1;
	and.b32  	%r57, %r55, -8;
	neg.s32 	%r13, %r57;
	cvta.to.global.u64 	%rd1, %rd6;
	add.s32 	%r14, %r79, %r39;
	mov.f32 	%f64, 0f00000000;
$L__BB2_3:
	setp.gt.u32 	%p5, %r11, -8;
	mul.lo.s32 	%r58, %r79, %r34;
	cvt.s64.s32 	%rd8, %r58;
	add.s64 	%rd2, %rd1, %rd8;
	mov.u32 	%r83, %r5;
	@%p5 bra 	$L__BB2_22;
	mov.u32 	%r80, %r13;
	mov.u32 	%r81, %r5;
$L__BB2_5:
	.pragma "nounroll";
	setp.ge.s32 	%p6, %r79, %r42;
	setp.ge.s32 	%p7, %r81, %r36;
	or.b32  	%r59, %r81, %r79;
	setp.lt.s32 	%p8, %r59, 0;
	or.pred  	%p9, %p7, %p6;
	mul.wide.s32 	%rd9, %r81, 4;
	add.s64 	%rd3, %rd2, %rd9;
	or.pred  	%p10, %p9, %p8;
	@%p10 bra 	$L__BB2_7;
	ld.global.f32 	%f43, [%rd3];
	add.f32 	%f64, %f64, %f43;
$L__BB2_7:
	add.s32 	%r18, %r81, 1;
	setp.ge.s32 	%p12, %r18, %r36;
	or.b32  	%r60, %r18, %r79;
	setp.lt.s32 	%p13, %r60, 0;
	or.pred  	%p14, %p12, %p6;
	or.pred  	%p15, %p14, %p13;
	@%p15 bra 	$L__BB2_9;
	ld.global.f32 	%f44, [%rd3+4];
	add.f32 	%f64, %f64, %f44;
$L__BB2_9:
	add.s32 	%r19, %r18, 1;
	setp.ge.s32 	%p17, %r19, %r36;
	or.b32  	%r61, %r19, %r79;
	setp.lt.s32 	%p18, %r61, 0;
	or.pred  	%p19, %p17, %p6;
	or.pred  	%p20, %p19, %p18;
	@%p20 bra 	$L__BB2_11;
	ld.global.f32 	%f45, [%rd3+8];
	add.f32 	%f64, %f64, %f45;
$L__BB2_11:
	add.s32 	%r20, %r19, 1;
	setp.ge.s32 	%p22, %r20, %r36;
	or.b32  	%r62, %r20, %r79;
	setp.lt.s32 	%p23, %r62, 0;
	or.pred  	%p24, %p22, %p6;
	or.pred  	%p25, %p24, %p23;
	@%p25 bra 	$L__BB2_13;
	ld.global.f32 	%f46, [%rd3+12];
	add.f32 	%f64, %f64, %f46;
$L__BB2_13:
	add.s32 	%r21, %r20, 1;
	setp.ge.s32 	%p27, %r21, %r36;
	or.b32  	%r63, %r21, %r79;
	setp.lt.s32 	%p28, %r63, 0;
	or.pred  	%p29, %p27, %p6;
	or.pred  	%p30, %p29, %p28;
	@%p30 bra 	$L__BB2_15;
	ld.global.f32 	%f47, [%rd3+16];
	add.f32 	%f64, %f64, %f47;
$L__BB2_15:
	add.s32 	%r22, %r21, 1;
	setp.ge.s32 	%p32, %r22, %r36;
	or.b32  	%r64, %r22, %r79;
	setp.lt.s32 	%p33, %r64, 0;
	or.pred  	%p34, %p32, %p6;
	or.pred  	%p35, %p34, %p33;
	@%p35 bra 	$L__BB2_17;
	ld.global.f32 	%f48, [%rd3+20];
	add.f32 	%f64, %f64, %f48;
$L__BB2_17:
	add.s32 	%r23, %r22, 1;
	setp.ge.s32 	%p37, %r23, %r36;
	or.b32  	%r65, %r23, %r79;
	setp.lt.s32 	%p38, %r65, 0;
	or.pred  	%p39, %p37, %p6;
	or.pred  	%p40, %p39, %p38;
	@%p40 bra 	$L__BB2_19;
	ld.global.f32 	%f49, [%rd3+24];
	add.f32 	%f64, %f64, %f49;
$L__BB2_19:
	add.s32 	%r24, %r23, 1;
	setp.ge.s32 	%p42, %r24, %r36;
	or.b32  	%r66, %r24, %r79;
	setp.lt.s32 	%p43, %r66, 0;
	or.pred  	%p44, %p42, %p6;
	or.pred  	%p45, %p44, %p43;
	@%p45 bra 	$L__BB2_21;
	ld.global.f32 	%f50, [%rd3+28];
	add.f32 	%f64, %f64, %f50;
$L__BB2_21:
	add.s32 	%r83, %r81, 8;
	add.s32 	%r80, %r80, 8;
	setp.ne.s32 	%p46, %r80, 0;
	add.s32 	%r81, %r24, 1;
	@%p46 bra 	$L__BB2_5;
$L__BB2_22:
	setp.eq.s32 	%p47, %r8, 0;
	@%p47 bra 	$L__BB2_43;
	setp.lt.u32 	%p48, %r9, 3;
	@%p48 bra 	$L__BB2_33;
	setp.ge.s32 	%p49, %r79, %r42;
	setp.ge.s32 	%p50, %r83, %r36;
	or.b32  	%r67, %r83, %r79;
	setp.lt.s32 	%p51, %r67, 0;
	or.pred  	%p52, %p50, %p49;
	mul.wide.s32 	%rd10, %r83, 4;
	add.s64 	%rd4, %rd2, %rd10;
	or.pred  	%p53, %p52, %p51;
	@%p53 bra 	$L__BB2_26;
	ld.global.f32 	%f52, [%rd4];
	add.f32 	%f64, %f64, %f52;
$L__BB2_26:
	add.s32 	%r68, %r83, 1;
	setp.ge.s32 	%p55, %r68, %r36;
	or.b32  	%r69, %r68, %r79;
	setp.lt.s32 	%p56, %r69, 0;
	or.pred  	%p57, %p55, %p49;
	or.pred  	%p58, %p57, %p56;
	@%p58 bra 	$L__BB2_28;
	ld.global.f32 	%f53, [%rd4+4];
	add.f32 	%f64, %f64, %f53;
$L__BB2_28:
	add.s32 	%r70, %r83, 2;
	setp.ge.s32 	%p60, %r70, %r36;
	or.b32  	%r71, %r70, %r79;
	setp.lt.s32 	%p61, %r71, 0;
	or.pred  	%p62, %p60, %p49;
	or.pred  	%p63, %p62, %p61;
	@%p63 bra 	$L__BB2_30;
	ld.global.f32 	%f54, [%rd4+8];
	add.f32 	%f64, %f64, %f54;
$L__BB2_30:
	add.s32 	%r72, %r83, 3;
	setp.ge.s32 	%p65, %r72, %r36;
	or.b32  	%r73, %r72, %r79;
	setp.lt.s32 	%p66, %r73, 0;
	or.pred  	%p67, %p65, %p49;
	or.pred  	%p68, %p67, %p66;
	@%p68 bra 	$L__BB2_32;
	ld.global.f32 	%f55, [%rd4+12];
	add.f32 	%f64, %f64, %f55;
$L__BB2_32:
	add.s32 	%r83, %r83, 4;
$L__BB2_33:
	setp.eq.s32 	%p69, %r10, 0;
	@%p69 bra 	$L__BB2_43;
	setp.eq.s32 	%p70, %r10, 1;
	@%p70 bra 	$L__BB2_40;
	setp.ge.s32 	%p71, %r79, %r42;
	setp.ge.s32 	%p72, %r83, %r36;
	or.b32  	%r74, %r83, %r79;
	setp.lt.s32 	%p73, %r74, 0;
	or.pred  	%p74, %p72, %p71;
	mul.wide.s32 	%rd11, %r83, 4;
	add.s64 	%rd5, %rd2, %rd11;
	or.pred  	%p75, %p74, %p73;
	@%p75 bra 	$L__BB2_37;
	ld.global.f32 	%f57, [%rd5];
	add.f32 	%f64, %f64, %f57;
$L__BB2_37:
	add.s32 	%r75, %r83, 1;
	setp.ge.s32 	%p77, %r75, %r36;
	or.b32  	%r76, %r75, %r79;
	setp.lt.s32 	%p78, %r76, 0;
	or.pred  	%p79, %p77, %p71;
	or.pred  	%p80, %p79, %p78;
	@%p80 bra 	$L__BB2_39;
	ld.global.f32 	%f58, [%rd5+4];
	add.f32 	%f64, %f64, %f58;
$L__BB2_39:
	add.s32 	%r83, %r83, 2;
$L__BB2_40:
	setp.eq.s32 	%p81, %r12, 0;
	@%p81 bra 	$L__BB2_43;
	setp.ge.s32 	%p82, %r79, %r42;
	setp.ge.s32 	%p83, %r83, %r36;
	or.b32  	%r77, %r83, %r79;
	setp.lt.s32 	%p84, %r77, 0;
	or.pred  	%p85, %p83, %p82;
	or.pred  	%p86, %p85, %p84;
	@%p86 bra 	$L__BB2_43;
	mul.wide.s32 	%rd12, %r83, 4;
	add.s64 	%rd13, %rd2, %rd12;
	ld.global.f32 	%f59, [%rd13];
	add.f32 	%f64, %f64, %f59;
$L__BB2_43:
	add.s32 	%r79, %r79, 1;
	setp.lt.s32 	%p87, %r79, %r14;
	@%p87 bra 	$L__BB2_3;
$L__BB2_44:
	mul.lo.s32 	%r78, %r35, %r48;
	cvt.s64.s32 	%rd14, %r78;
	cvta.to.global.u64 	%rd15, %rd7;
	add.s64 	%rd16, %rd15, %rd14;
	cvt.rn.f32.s32 	%f60, %r7;
	div.rn.f32 	%f61, %f64, %f60;
	mul.wide.s32 	%rd17, %r3, 4;
	add.s64 	%rd18, %rd16, %rd17;
	st.global.f32 	[%rd18], %f61;
$L__BB2_45:
	ret;

}


// ===== COMPILED SASS (sm_100) =====

	.target	sm_100

	.elftype	@"ET_EXEC"


//--------------------- .note.nv.tkinfo           --------------------------
	.section	.note.nv.tkinfo,"",@"SHT_NOTE"
	.sectionflags	@"SHF_NOTE_NV_TKINFO"
	.tkinfo
        /*0018*/ 	.word	0x00000002
        /*0030*/ 	.string	""
        /*0030*/ 	.string	"ptxas"
        /*0030*/ 	.string	"Cuda compilation tools, release 13.0, V13.0.88"
        /*0030*/ 	.string	"Build cuda_13.0.r13.0/compiler.36424714_0"
        /*0030*/ 	.string	"-arch sm_100 -m 64 "



//--------------------- .note.nv.cuinfo           --------------------------
	.section	.note.nv.cuinfo,"",@"SHT_NOTE"
	.sectionflags	@"SHF_NOTE_NV_CUINFO"
        /*0018*/ 	.short	0x0002
        /*001a*/ 	.short	0x0064
        /*001c*/ 	.short	0x0082
	.zero		2


//--------------------- .nv.info                  --------------------------
	.section	.nv.info,"",@"SHT_CUDA_INFO"
	.align	4


	//----- nvinfo : EIATTR_REGCOUNT
	.align		4
        /*0000*/ 	.byte	0x04, 0x2f
        /*0002*/ 	.short	(.L_1 - .L_0)
	.align		4
.L_0:
        /*0004*/ 	.word	index@(_Z32nppiFilterBox_8u_C1R_kernel_implPKhiPhiiiiiii)
        /*0008*/ 	.word	0x0000001c


	//----- nvinfo : EIATTR_FRAME_SIZE
	.align		4
.L_1:
        /*000c*/ 	.byte	0x04, 0x11
        /*000e*/ 	.short	(.L_3 - .L_2)
	.align		4
.L_2:
        /*0010*/ 	.word	index@(_Z32nppiFilterBox_8u_C1R_kernel_implPKhiPhiiiiiii)
        /*0014*/ 	.word	0x00000000


	//----- nvinfo : EIATTR_REGCOUNT
	.align		4
.L_3:
        /*0018*/ 	.byte	0x04, 0x2f
        /*001a*/ 	.short	(.L_5 - .L_4)
	.align		4
.L_4:
        /*001c*/ 	.word	index@(_Z32nppiFilterBox_8u_C4R_kernel_implPKhiPhiiiiiii)
        /*0020*/ 	.word	0x00000020


	//----- nvinfo : EIATTR_FRAME_SIZE
	.align		4
.L_5:
        /*0024*/ 	.byte	0x04, 0x11
        /*0026*/ 	.short	(.L_7 - .L_6)
	.align		4
.L_6:
        /*0028*/ 	.word	index@(_Z32nppiFilterBox_8u_C4R_kernel_implPKhiPhiiiiiii)
        /*002c*/ 	.word	0x00000000


	//----- nvinfo : EIATTR_REGCOUNT
	.align		4
.L_7:
        /*0030*/ 	.byte	0x04, 0x2f
        /*0032*/ 	.short	(.L_9 - .L_8)
	.align		4
.L_8:
        /*0034*/ 	.word	index@(_Z33nppiFilterBox_32f_C1R_kernel_implPKfiPfiiiiiii)
        /*0038*/ 	.word	0x0000001a


	//----- nvinfo : EIATTR_FRAME_SIZE
	.align		4
.L_9:
        /*003c*/ 	.byte	0x04, 0x11
        /*003e*/ 	.short	(.L_11 - .L_10)
	.align		4
.L_10:
        /*0040*/ 	.word	index@($__internal_0_$__cuda_sm3x_div_rn_noftz_f32_slowpath)
        /*0044*/ 	.word	0x00000000


	//----- nvinfo : EIATTR_FRAME_SIZE
	.align		4
.L_11:
        /*0048*/ 	.byte	0x04, 0x11
        /*004a*/ 	.short	(.L_13 - .L_12)
	.align		4
.L_12:
        /*004c*/ 	.word	index@(_Z33nppiFilterBox_32f_C1R_kernel_implPKfiPfiiiiiii)
        /*0050*/ 	.word	0x00000000


	//----- nvinfo : EIATTR_MIN_STACK_SIZE
	.align		4
.L_13:
        /*0054*/ 	.byte	0x04, 0x12
        /*0056*/ 	.short	(.L_15 - .L_14)
	.align		4
.L_14:
        /*0058*/ 	.word	index@(_Z33nppiFilterBox_32f_C1R_kernel_implPKfiPfiiiiiii)
        /*005c*/ 	.word	0x00000000


	//----- nvinfo : EIATTR_MIN_STACK_SIZE
	.align		4
.L_15:
        /*0060*/ 	.byte	0x04, 0x12
        /*0062*/ 	.short	(.L_17 - .L_16)
	.align		4
.L_16:
        /*0064*/ 	.word	index@(_Z32nppiFilterBox_8u_C4R_kernel_implPKhiPhiiiiiii)
        /*0068*/ 	.word	0x00000000


	//----- nvinfo : EIATTR_MIN_STACK_SIZE
	.align		4
.L_17:
        /*006c*/ 	.byte	0x04, 0x12
        /*006e*/ 	.short	(.L_19 - .L_18)
	.align		4
.L_18:
        /*0070*/ 	.word	index@(_Z32nppiFilterBox_8u_C1R_kernel_implPKhiPhiiiiiii)
        /*0074*/ 	.word	0x00000000
.L_19:


//--------------------- .nv.compat                --------------------------
	.section	.nv.compat,"",@"SHT_CUDA_COMPAT_INFO"
	.align	4
        /*0000*/ 	.byte	0x02, 0x09, 0x00, 0x00, 0x02, 0x02, 0x01, 0x00, 0x02, 0x05, 0x05, 0x00, 0x03, 0x07, 0x01, 0x01
        /*0010*/ 	.byte	0x02, 0x03, 0x00, 0x00, 0x02, 0x06, 0x01, 0x00, 0x04, 0x0b, 0x08, 0x00, 0x01, 0x00, 0x00, 0x00
        /*0020*/ 	.byte	0x00, 0x00, 0x00, 0x00


//--------------------- .nv.info._Z33nppiFilterBox_32f_C1R_kernel_implPKfiPfiiiiiii --------------------------
	.section	.nv.info._Z33nppiFilterBox_32f_C1R_kernel_implPKfiPfiiiiiii,"",@"SHT_CUDA_INFO"
	.sectionflags	@""
	.align	4


	//----- nvinfo : EIATTR_CUDA_API_VERSION
	.align		4
        /*0000*/ 	.byte	0x04, 0x37
        /*0002*/ 	.short	(.L_21 - .L_20)
.L_20:
        /*0004*/ 	.word	0x00000082


	//----- nvinfo : EIATTR_KPARAM_INFO
	.align		4
.L_21:
        /*0008*/ 	.byte	0x04, 0x17
        /*000a*/ 	.short	(.L_23 - .L_22)
.L_22:
        /*000c*/ 	.word	0x00000000
        /*0010*/ 	.short	0x0009
        /*0012*/ 	.short	0x0030
        /*0014*/ 	.byte	0x00, 0xf0, 0x11, 0x00


	//----- nvinfo : EIATTR_KPARAM_INFO
	.align		4
.L_23:
        /*0018*/ 	.byte	0x04, 0x17
        /*001a*/ 	.short	(.L_25 - .L_24)
.L_24:
        /*001c*/ 	.word	0x00000000
        /*0020*/ 	.short	0x0008
        /*0022*/ 	.short	0x002c
        /*0024*/ 	.byte	0x00, 0xf0, 0x11, 0x00


	//----- nvinfo : EIATTR_KPARAM_INFO
	.align		4
.L_25:
        /*0028*/ 	.byte	0x04, 0x17
        /*002a*/ 	.short	(.L_27 - .L_26)
.L_26:
        /*002c*/ 	.word	0x00000000
        /*0030*/ 	.short	0x0007
        /*0032*/ 	.short	0x0028
        /*0034*/ 	.byte	0x00, 0xf0, 0x11, 0x00


	//----- nvinfo : EIATTR_KPARAM_INFO
	.align		4
.L_27:
        /*0038*/ 	.byte	0x04, 0x17
        /*003a*/ 	.short	(.L_29 - .L_28)
.L_28:
        /*003c*/ 	.word	0x00000000
        /*0040*/ 	.short	0x0006
        /*0042*/ 	.short	0x0024
        /*0044*/ 	.byte	0x00, 0xf0, 0x11, 0x00


	//----- nvinfo : EIATTR_KPARAM_INFO
	.align		4
.L_29:
        /*0048*/ 	.byte	0x04, 0x17
        /*004a*/ 	.short	(.L_31 - .L_30)
.L_30:
        /*004c*/ 	.word	0x00000000
        /*0050*/ 	.short	0x0005
        /*0052*/ 	.short	0x0020
        /*0054*/ 	.byte	0x00, 0xf0, 0x11, 0x00


	//----- nvinfo : EIATTR_KPARAM_INFO
	.align		4
.L_31:
        /*0058*/ 	.byte	0x04, 0x17
        /*005a*/ 	.short	(.L_33 - .L_32)
.L_32:
        /*005c*/ 	.word	0x00000000
        /*0060*/ 	.short	0x0004
        /*0062*/ 	.short	0x001c
        /*0064*/ 	.byte	0x00, 0xf0, 0x11, 0x00


	//----- nvinfo : EIATTR_KPARAM_INFO
	.align		4
.L_33:
        /*0068*/ 	.byte	0x04, 0x17
        /*006a*/ 	.short	(.L_35 - .L_34)
.L_34:
        /*006c*/ 	.word	0x00000000
        /*0070*/ 	.short	0x0003
        /*0072*/ 	.short	0x0018
        /*0074*/ 	.byte	0x00, 0xf0, 0x11, 0x00


	//----- nvinfo : EIATTR_KPARAM_INFO
	.align		4
.L_35:
        /*0078*/ 	.byte	0x04, 0x17
        /*007a*/ 	.short	(.L_37 - .L_36)
.L_36:
        /*007c*/ 	.word	0x00000000
        /*0080*/ 	.short	0x0002
        /*0082*/ 	.short	0x0010
        /*0084*/ 	.byte	0x00, 0xf5, 0x21, 0x00


	//----- nvinfo : EIATTR_KPARAM_INFO
	.align		4
.L_37:
        /*0088*/ 	.byte	0x04, 0x17
        /*008a*/ 	.short	(.L_39 - .L_38)
.L_38:
        /*008c*/ 	.word	0x00000000
        /*0090*/ 	.short	0x0001
        /*0092*/ 	.short	0x0008
        /*0094*/ 	.byte	0x00, 0xf0, 0x11, 0x00


	//----- nvinfo : EIATTR_KPARAM_INFO
	.align		4
.L_39:
        /*0098*/ 	.byte	0x04, 0x17
        /*009a*/ 	.short	(.L_41 - .L_40)
.L_40:
        /*009c*/ 	.word	0x00000000
        /*00a0*/ 	.short	0x0000
        /*00a2*/ 	.short	0x0000
        /*00a4*/ 	.byte	0x00, 0xf5, 0x21, 0x00


	//----- nvinfo : EIATTR_SPARSE_MMA_MASK
	.align		4
.L_41:
        /*00a8*/ 	.byte	0x03, 0x50
        /*00aa*/ 	.short	0x0000


	//----- nvinfo : EIATTR_MAXREG_COUNT
	.align		4
        /*00ac*/ 	.byte	0x03, 0x1b
        /*00ae*/ 	.short	0x00ff


	//----- nvinfo : EIATTR_MERCURY_ISA_VERSION
	.align		4
        /*00b0*/ 	.byte	0x03, 0x5f
        /*00b2*/ 	.short	0x0101


	//----- nvinfo : EIATTR_VRC_CTA_INIT_COUNT
	.align		4
        /*00b4*/ 	.byte	0x02, 0x4a
	.zero		1
	.zero		1


	//----- nvinfo : EIATTR_EXIT_INSTR_OFFSETS
	.align		4
        /*00b8*/ 	.byte	0x04, 0x1c
        /*00ba*/ 	.short	(.L_43 - .L_42)


	//   ....[0]....
.L_42:
        /*00bc*/ 	.word	0x000000e0


	//   ....[1]....
        /*00c0*/ 	.word	0x00000cd0


	//----- nvinfo : EIATTR_CRS_STACK_SIZE
	.align		4
.L_43:
        /*00c4*/ 	.byte	0x04, 0x1e
        /*00c6*/ 	.short	(.L_45 - .L_44)
.L_44:
        /*00c8*/ 	.word	0x00000000


	//----- nvinfo : EIATTR_CBANK_PARAM_SIZE
	.align		4
.L_45:
        /*00cc*/ 	.byte	0x03, 0x19
        /*00ce*/ 	.short	0x0034


	//----- nvinfo : EIATTR_PARAM_CBANK
	.align		4
        /*00d0*/ 	.byte	0x04, 0x0a
        /*00d2*/ 	.short	(.L_47 - .L_46)
	.align		4
.L_46:
        /*00d4*/ 	.word	index@(.nv.constant0._Z33nppiFilterBox_32f_C1R_kernel_implPKfiPfiiiiiii)
        /*00d8*/ 	.short	0x0380
        /*00da*/ 	.short	0x0034


	//----- nvinfo : EIATTR_SW_WAR
	.align		4
.L_47:
        /*00dc*/ 	.byte	0x04, 0x36
        /*00de*/ 	.short	(.L_49 - .L_48)
.L_48:
        /*00e0*/ 	.word	0x00000008
.L_49:


//--------------------- .nv.info._Z32nppiFilterBox_8u_C4R_kernel_implPKhiPhiiiiiii --------------------------
	.section	.nv.info._Z32nppiFilterBox_8u_C4R_kernel_implPKhiPhiiiiiii,"",@"SHT_CUDA_INFO"
	.sectionflags	@""
	.align	4


	//----- nvinfo : EIATTR_CUDA_API_VERSION
	.align		4
        /*0000*/ 	.byte	0x04, 0x37
        /*0002*/ 	.short	(.L_51 - .L_50)
.L_50:
        /*0004*/ 	.word	0x00000082


	//----- nvinfo : EIATTR_KPARAM_INFO
	.align		4
.L_51:
        /*0008*/ 	.byte	0x04, 0x17
        /*000a*/ 	.short	(.L_53 - .L_52)
.L_52:
        /*000c*/ 	.word	0x00000000
        /*0010*/ 	.short	0x0009
        /*0012*/ 	.short	0x0030
        /*0014*/ 	.byte	0x00, 0xf0, 0x11, 0x00


	//----- nvinfo : EIATTR_KPARAM_INFO
	.align		4
.L_53:
        /*0018*/ 	.byte	0x04, 0x17
        /*001a*/ 	.short	(.L_55 - .L_54)
.L_54:
        /*001c*/ 	.word	0x00000000
        /*0020*/ 	.short	0x0008
        /*0022*/ 	.short	0x002c
        /*0024*/ 	.byte	0x00, 0xf0, 0x11, 0x00


	//----- nvinfo : EIATTR_KPARAM_INFO
	.align		4
.L_55:
        /*0028*/ 	.byte	0x04, 0x17
        /*002a*/ 	.short	(.L_57 - .L_56)
.L_56:
        /*002c*/ 	.word	0x00000000
        /*0030*/ 	.short	0x0007
        /*0032*/ 	.short	0x0028
        /*0034*/ 	.byte	0x00, 0xf0, 0x11, 0x00


	//----- nvinfo : EIATTR_KPARAM_INFO
	.align		4
.L_57:
        /*0038*/ 	.byte	0x04, 0x17
        /*003a*/ 	.short	(.L_59 - .L_58)
.L_58:
        /*003c*/ 	.word	0x00000000
        /*0040*/ 	.short	0x0006
        /*0042*/ 	.short	0x0024
        /*0044*/ 	.byte	0x00, 0xf0, 0x11, 0x00


	//----- nvinfo : EIATTR_KPARAM_INFO
	.align		4
.L_59:
        /*0048*/ 	.byte	0x04, 0x17
        /*004a*/ 	.short	(.L_61 - .L_60)
.L_60:
        /*004c*/ 	.word	0x00000000
        /*0050*/ 	.short	0x0005
        /*0052*/ 	.short	0x0020
        /*0054*/ 	.byte	0x00, 0xf0, 0x11, 0x00


	//----- nvinfo : EIATTR_KPARAM_INFO
	.align		4
.L_61:
        /*0058*/ 	.byte	0x04, 0x17
        /*005a*/ 	.short	(.L_63 - .L_62)
.L_62:
        /*005c*/ 	.word	0x00000000
        /*0060*/ 	.short	0x0004
        /*0062*/ 	.short	0x001c
        /*0064*/ 	.byte	0x00, 0xf0, 0x11, 0x00


	//----- nvinfo : EIATTR_KPARAM_INFO
	.align		4
.L_63:
        /*0068*/ 	.byte	0x04, 0x17
        /*006a*/ 	.short	(.L_65 - .L_64)
.L_64:
        /*006c*/ 	.word	0x00000000
        /*0070*/ 	.short	0x0003
        /*0072*/ 	.short	0x0018
        /*0074*/ 	.byte	0x00, 0xf0, 0x11, 0x00


	//----- nvinfo : EIATTR_KPARAM_INFO
	.align		4
.L_65:
        /*0078*/ 	.byte	0x04, 0x17
        /*007a*/ 	.short	(.L_67 - .L_66)
.L_66:
        /*007c*/ 	.word	0x00000000
        /*0080*/ 	.short	0x0002
        /*0082*/ 	.short	0x0010
        /*0084*/ 	.byte	0x00, 0xf5, 0x21, 0x00


	//----- nvinfo : EIATTR_KPARAM_INFO
	.align		4
.L_67:
        /*0088*/ 	.byte	0x04, 0x17
        /*008a*/ 	.short	(.L_69 - .L_68)
.L_68:
        /*008c*/ 	.word	0x00000000
        /*0090*/ 	.short	0x0001
        /*0092*/ 	.short	0x0008
        /*0094*/ 	.byte	0x00, 0xf0, 0x11, 0x00


	//----- nvinfo : EIATTR_KPARAM_INFO
	.align		4
.L_69:
        /*0098*/ 	.byte	0x04, 0x17
        /*009a*/ 	.short	(.L_71 - .L_70)
.L_70:
        /*009c*/ 	.word	0x00000000
        /*00a0*/ 	.short	0x0000
        /*00a2*/ 	.short	0x0000
        /*00a4*/ 	.byte	0x00, 0xf5, 0x21, 0x00


	//----- nvinfo : EIATTR_SPARSE_MMA_MASK
	.align		4
.L_71:
        /*00a8*/ 	.byte	0x03, 0x50
        /*00aa*/ 	.short	0x0000


	//----- nvinfo : EIATTR_MAXREG_COUNT
	.align		4
        /*00ac*/ 	.byte	0x03, 0x1b
        /*00ae*/ 	.short	0x00ff


	//----- nvinfo : EIATTR_MERCURY_ISA_VERSION
	.align		4
        /*00b0*/ 	.byte	0x03, 0x5f
        /*00b2*/ 	.short	0x0101


	//----- nvinfo : EIATTR_VRC_CTA_INIT_COUNT
	.align		4
        /*00b4*/ 	.byte	0x02, 0x4a
	.zero		1
	.zero		1


	//----- nvinfo : EIATTR_EXIT_INSTR_OFFSETS
	.align		4
        /*00b8*/ 	.byte	0x04, 0x1c
        /*00ba*/ 	.short	(.L_73 - .L_72)


	//   ....[0]....
.L_72:
        /*00bc*/ 	.word	0x000000e0


	//   ....[1]....
        /*00c0*/ 	.word	0x00001110


	//----- nvinfo : EIATTR_CRS_STACK_SIZE
	.align		4
.L_73:
        /*00c4*/ 	.byte	0x04, 0x1e
        /*00c6*/ 	.short	(.L_75 - .L_74)
.L_74:
        /*00c8*/ 	.word	0x00000000


	//----- nvinfo : EIATTR_CBANK_PARAM_SIZE
	.align		4
.L_75:
        /*00cc*/ 	.byte	0x03, 0x19
        /*00ce*/ 	.short	0x0034


	//----- nvinfo : EIATTR_PARAM_CBANK
	.align		4
        /*00d0*/ 	.byte	0x04, 0x0a
        /*00d2*/ 	.short	(.L_77 - .L_76)
	.align		4
.L_76:
        /*00d4*/ 	.word	index@(.nv.constant0._Z32nppiFilterBox_8u_C4R_kernel_implPKhiPhiiiiiii)
        /*00d8*/ 	.short	0x0380
        /*00da*/ 	.short	0x0034


	//----- nvinfo : EIATTR_SW_WAR
	.align		4
.L_77:
        /*00dc*/ 	.byte	0x04, 0x36
        /*00de*/ 	.short	(.L_79 - .L_78)
.L_78:
        /*00e0*/ 	.word	0x00000008
.L_79:


//--------------------- .nv.info._Z32nppiFilterBox_8u_C1R_kernel_implPKhiPhiiiiiii --------------------------
	.section	.nv.info._Z32nppiFilterBox_8u_C1R_kernel_implPKhiPhiiiiiii,"",@"SHT_CUDA_INFO"
	.sectionflags	@""
	.align	4


	//----- nvinfo : EIATTR_CUDA_API_VERSION
	.align		4
        /*0000*/ 	.byte	0x04, 0x37
        /*0002*/ 	.short	(.L_81 - .L_80)
.L_80:
        /*0004*/ 	.word	0x00000082


	//----- nvinfo : EIATTR_KPARAM_INFO
	.align		4
.L_81:
        /*0008*/ 	.byte	0x04, 0x17
        /*000a*/ 	.short	(.L_83 - .L_82)
.L_82:
        /*000c*/ 	.word	0x00000000
        /*0010*/ 	.short	0x0009
        /*0012*/ 	.short	0x0030
        /*0014*/ 	.byte	0x00, 0xf0, 0x11, 0x00


	//----- nvinfo : EIATTR_KPARAM_INFO
	.align		4
.L_83:
        /*0018*/ 	.byte	0x04, 0x17
        /*001a*/ 	.short	(.L_85 - .L_84)
.L_84:
        /*001c*/ 	.word	0x00000000
        /*0020*/ 	.short	0x0008
        /*0022*/ 	.short	0x002c
        /*0024*/ 	.byte	0x00, 0xf0, 0x11, 0x00


	//----- nvinfo : EIATTR_KPARAM_INFO
	.align		4
.L_85:
        /*0028*/ 	.byte	0x04, 0x17
        /*002a*/ 	.short	(.L_87 - .L_86)
.L_86:
        /*002c*/ 	.word	0x00000000
        /*0030*/ 	.short	0x0007
        /*0032*/ 	.short	0x0028
        /*0034*/ 	.byte	0x00, 0xf0, 0x11, 0x00


	//----- nvinfo : EIATTR_KPARAM_INFO
	.align		4
.L_87:
        /*0038*/ 	.byte	0x04, 0x17
        /*003a*/ 	.short	(.L_89 - .L_88)
.L_88:
        /*003c*/ 	.word	0x00000000
        /*0040*/ 	.short	0x0006
        /*0042*/ 	.short	0x0024
        /*0044*/ 	.byte	0x00, 0xf0, 0x11, 0x00


	//----- nvinfo : EIATTR_KPARAM_INFO
	.align		4
.L_89:
        /*0048*/ 	.byte	0x04, 0x17
        /*004a*/ 	.short	(.L_91 - .L_90)
.L_90:
        /*004c*/ 	.word	0x00000000
        /*0050*/ 	.short	0x0005
        /*0052*/ 	.short	0x0020
        /*0054*/ 	.byte	0x00, 0xf0, 0x11, 0x00


	//----- nvinfo : EIATTR_KPARAM_INFO
	.align		4
.L_91:
        /*0058*/ 	.byte	0x04, 0x17
        /*005a*/ 	.short	(.L_93 - .L_92)
.L_92:
        /*005c*/ 	.word	0x00000000
        /*0060*/ 	.short	0x0004
        /*0062*/ 	.short	0x001c
        /*0064*/ 	.byte	0x00, 0xf0, 0x11, 0x00


	//----- nvinfo : EIATTR_KPARAM_INFO
	.align		4
.L_93:
        /*0068*/ 	.byte	0x04, 0x17
        /*006a*/ 	.short	(.L_95 - .L_94)
.L_94:
        /*006c*/ 	.word	0x00000000
        /*0070*/ 	.short	0x0003
        /*0072*/ 	.short	0x0018
        /*0074*/ 	.byte	0x00, 0xf0, 0x11, 0x00


	//----- nvinfo : EIATTR_KPARAM_INFO
	.align		4
.L_95:
        /*0078*/ 	.byte	0x04, 0x17
        /*007a*/ 	.short	(.L_97 - .L_96)
.L_96:
        /*007c*/ 	.word	0x00000000
        /*0080*/ 	.short	0x0002
        /*0082*/ 	.short	0x0010
        /*0084*/ 	.byte	0x00, 0xf5, 0x21, 0x00


	//----- nvinfo : EIATTR_KPARAM_INFO
	.align		4
.L_97:
        /*0088*/ 	.byte	0x04, 0x17
        /*008a*/ 	.short	(.L_99 - .L_98)
.L_98:
        /*008c*/ 	.word	0x00000000
        /*0090*/ 	.short	0x0001
        /*0092*/ 	.short	0x0008
        /*0094*/ 	.byte	0x00, 0xf0, 0x11, 0x00


	//----- nvinfo : EIATTR_KPARAM_INFO
	.align		4
.L_99:
        /*0098*/ 	.byte	0x04, 0x17
        /*009a*/ 	.short	(.L_101 - .L_100)
.L_100:
        /*009c*/ 	.word	0x00000000
        /*00a0*/ 	.short	0x0000
        /*00a2*/ 	.short	0x0000
        /*00a4*/ 	.byte	0x00, 0xf5, 0x21, 0x00


	//----- nvinfo : EIATTR_SPARSE_MMA_MASK
	.align		4
.L_101:
        /*00a8*/ 	.byte	0x03, 0x50
        /*00aa*/ 	.short	0x0000


	//----- nvinfo : EIATTR_MAXREG_COUNT
	.align		4
        /*00ac*/ 	.byte	0x03, 0x1b
        /*00ae*/ 	.short	0x00ff


	//----- nvinfo : EIATTR_MERCURY_ISA_VERSION
	.align		4
        /*00b0*/ 	.byte	0x03, 0x5f
        /*00b2*/ 	.short	0x0101


	//----- nvinfo : EIATTR_VRC_CTA_INIT_COUNT
	.align		4
        /*00b4*/ 	.byte	0x02, 0x4a
	.zero		1
	.zero		1


	//----- nvinfo : EIATTR_EXIT_INSTR_OFFSETS
	.align		4
        /*00b8*/ 	.byte	0x04, 0x1c
        /*00ba*/ 	.short	(.L_103 - .L_102)


	//   ....[0]....
.L_102:
        /*00bc*/ 	.word	0x000000e0


	//   ....[1]....
        /*00c0*/ 	.word	0x00000e30


	//----- nvinfo : EIATTR_CRS_STACK_SIZE
	.align		4
.L_103:
        /*00c4*/ 	.byte	0x04, 0x1e
        /*00c6*/ 	.short	(.L_105 - .L_104)
.L_104:
        /*00c8*/ 	.word	0x00000000


	//----- nvinfo : EIATTR_CBANK_PARAM_SIZE
	.align		4
.L_105:
        /*00cc*/ 	.byte	0x03, 0x19
        /*00ce*/ 	.short	0x0034


	//----- nvinfo : EIATTR_PARAM_CBANK
	.align		4
        /*00d0*/ 	.byte	0x04, 0x0a
        /*00d2*/ 	.short	(.L_107 - .L_106)
	.align		4
.L_106:
        /*00d4*/ 	.word	index@(.nv.constant0._Z32nppiFilterBox_8u_C1R_kernel_implPKhiPhiiiiiii)
        /*00d8*/ 	.short	0x0380
        /*00da*/ 	.short	0x0034


	//----- nvinfo : EIATTR_SW_WAR
	.align		4
.L_107:
        /*00dc*/ 	.byte	0x04, 0x36
        /*00de*/ 	.short	(.L_109 - .L_108)
.L_108:
        /*00e0*/ 	.word	0x00000008
.L_109:


//--------------------- .nv.callgraph             --------------------------
	.section	.nv.callgraph,"",@"SHT_CUDA_CALLGRAPH"
	.align	4
	.sectionentsize	8
	.align		4
        /*0000*/ 	.word	0x00000000
	.align		4
        /*0004*/ 	.word	0xffffffff
	.align		4
        /*0008*/ 	.word	0x00000000
	.align		4
        /*000c*/ 	.word	0xfffffffe
	.align		4
        /*0010*/ 	.word	0x00000000
	.align		4
        /*0014*/ 	.word	0xfffffffd
	.align		4
        /*0018*/ 	.word	0x00000000
	.align		4
        /*001c*/ 	.word	0xfffffffc


//--------------------- .text._Z33nppiFilterBox_32f_C1R_kernel_implPKfiPfiiiiiii --------------------------
	.section	.text._Z33nppiFilterBox_32f_C1R_kernel_implPKfiPfiiiiiii,"ax",@progbits
	.align	128
        .global         _Z33nppiFilterBox_32f_C1R_kernel_implPKfiPfiiiiiii
        .type           _Z33nppiFilterBox_32f_C1R_kernel_implPKfiPfiiiiiii,@function
        .size           _Z33nppiFilterBox_32f_C1R_kernel_implPKfiPfiiiiiii,(.L_x_50 - _Z33nppiFilterBox_32f_C1R_kernel_implPKfiPfiiiiiii)
        .other          _Z33nppiFilterBox_32f_C1R_kernel_implPKfiPfiiiiiii,@"STO_CUDA_ENTRY STV_DEFAULT"
_Z33nppiFilterBox_32f_C1R_kernel_implPKfiPfiiiiiii:
.text._Z33nppiFilterBox_32f_C1R_kernel_implPKfiPfiiiiiii:
[----:B------:R-:W-:Y:S01]  /*0000*/  LDC R1, c[0x0][0x37c] ;  /* 0x0000df00ff017b82 */ /* 0x000fe20000000800 */
[----:B------:R-:W0:Y:S07]  /*0010*/  S2R R0, SR_TID.Y ;  /* 0x0000000000007919 */ /* 0x000e2e0000002200 */
[----:B------:R-:W1:Y:S01]  /*0020*/  S2UR UR4, SR_CTAID.X ;  /* 0x00000000000479c3 */ /* 0x000e620000002500 */
[----:B------:R-:W1:Y:S01]  /*0030*/  LDCU UR5, c[0x0][0x360] ;  /* 0x00006c00ff0577ac */ /* 0x000e620008000800 */
[----:B------:R-:W2:Y:S01]  /*0040*/  S2R R4, SR_TID.X ;  /* 0x0000000000047919 */ /* 0x000ea20000002100 */
[----:B------:R-:W3:Y:S05]  /*0050*/  LDCU UR7, c[0x0][0x3a0] ;  /* 0x00007400ff0777ac */ /* 0x000eea0008000800 */
[----:B------:R-:W0:Y:S01]  /*0060*/  S2UR UR6, SR_CTAID.Y ;  /* 0x00000000000679c3 */ /* 0x000e220000002600 */
[----:B------:R-:W4:Y:S07]  /*0070*/  LDCU UR8, c[0x0][0x39c] ;  /* 0x00007380ff0877ac */ /* 0x000f2e0008000800 */
[----:B------:R-:W0:Y:S01]  /*0080*/  LDC R3, c[0x0][0x364] ;  /* 0x0000d900ff037b82 */ /* 0x000e220000000800 */
[----:B-1----:R-:W-:-:S06]  /*0090*/  UIMAD UR4, UR4, UR5, URZ ;  /* 0x00000005040472a4 */ /* 0x002fcc000f8e02ff */
[----:B--2---:R-:W-:Y:S02]  /*00a0*/  VIADD R2, R4, UR4 ;  /* 0x0000000404027c36 */ /* 0x004fe40008000000 */
[----:B0-----:R-:W-:-:S05]  /*00b0*/  IMAD R3, R3, UR6, R0 ;  /* 0x0000000603037c24 */ /* 0x001fca000f8e0200 */
[----:B---3--:R-:W-:-:S04]  /*00c0*/  ISETP.GE.AND P0, PT, R3, UR7, PT ;  /* 0x0000000703007c0c */ /* 0x008fc8000bf06270 */
[----:B----4-:R-:W-:-:S13]  /*00d0*/  ISETP.GE.OR P0, PT, R2, UR8, P0 ;  /* 0x0000000802007c0c */ /* 0x010fda0008706670 */
[----:B------:R-:W-:Y:S05]  /*00e0*/  @P0 EXIT ;  /* 0x000000000000094d */ /* 0x000fea0003800000 */
[----:B------:R-:W0:Y:S01]  /*00f0*/  LDCU UR7, c[0x0][0x3a4] ;  /* 0x00007480ff0777ac */ /* 0x000e220008000800 */
[----:B------:R-:W-:Y:S01]  /*0100*/  IMAD.MOV.U32 R7, RZ, RZ, RZ ;  /* 0x000000ffff077224 */ /* 0x000fe200078e00ff */
[----:B------:R-:W0:Y:S01]  /*0110*/  LDCU.64 UR10, c[0x0][0x3a8] ;  /* 0x00007500ff0a77ac */ /* 0x000e220008000a00 */
[----:B------:R-:W1:Y:S01]  /*0120*/  LDCU.64 UR8, c[0x0][0x358] ;  /* 0x00006b00ff0877ac */ /* 0x000e620008000a00 */
[----:B0-----:R-:W-:Y:S02]  /*0130*/  UISETP.LT.AND UP0, UPT, UR10, UR7, UPT ;  /* 0x000000070a00728c */ /* 0x001fe4000bf01270 */
[----:B------:R-:W-:Y:S02]  /*0140*/  UIMAD UR5, UR10, UR7, URZ ;  /* 0x000000070a0572a4 */ /* 0x000fe4000f8e02ff */
[----:B------:R-:W-:-:S04]  /*0150*/  USEL UR6, UR10, UR7, UP0 ;  /* 0x000000070a067287 */ /* 0x000fc80008000000 */
[----:B------:R-:W-:-:S09]  /*0160*/  UISETP.GE.AND UP0, UPT, UR6, 0x1, UPT ;  /* 0x000000010600788c */ /* 0x000fd2000bf06270 */
[----:B-1----:R-:W-:Y:S05]  /*0170*/  BRA.U !UP0, `(.L_x_0) ;  /* 0x00000009087c7547 */ /* 0x002fea000b800000 */
[----:B------:R-:W-:Y:S01]  /*0180*/  VIADD R0, R2, -UR11 ;  /* 0x8000000b02007c36 */ /* 0x000fe20008000000 */
[----:B------:R-:W0:Y:S01]  /*0190*/  LDCU UR6, c[0x0][0x3b0] ;  /* 0x00007600ff0677ac */ /* 0x000e220008000800 */
[----:B------:R-:W-:Y:S01]  /*01a0*/  BSSY.RECONVERGENT B0, `(.L_x_0) ;  /* 0x000009c000007945 */ /* 0x000fe20003800200 */
[----:B------:R-:W-:Y:S02]  /*01b0*/  IMAD.MOV.U32 R7, RZ, RZ, RZ ;  /* 0x000000ffff077224 */ /* 0x000fe400078e00ff */
[----:B------:R-:W-:-:S05]  /*01c0*/  VIADD R5, R0, 0x1 ;  /* 0x0000000100057836 */ /* 0x000fca0000000000 */
[----:B------:R-:W-:-:S05]  /*01d0*/  VIADDMNMX R5, R0, UR7, R5, !PT ;  /* 0x0000000700057c46 */ /* 0x000fca000f800105 */
[----:B------:R-:W-:Y:S01]  /*01e0*/  VIADD R5, R5, UR11 ;  /* 0x0000000b05057c36 */ /* 0x000fe20008000000 */
[----:B------:R-:W1:Y:S03]  /*01f0*/  LDCU UR11, c[0x0][0x39c] ;  /* 0x00007380ff0b77ac */ /* 0x000e660008000800 */
[----:B------:R-:W-:Y:S01]  /*0200*/  IMAD.IADD R15, R5, 0x1, -R2 ;  /* 0x00000001050f7824 */ /* 0x000fe200078e0a02 */
[----:B------:R-:W-:Y:S01]  /*0210*/  IADD3 R5, PT, PT, R4, UR4, -R5 ;  /* 0x0000000404057c10 */ /* 0x000fe2000fffe805 */
[----:B0-----:R-:W-:-:S03]  /*0220*/  VIADD R6, R3, -UR6 ;  /* 0x8000000603067c36 */ /* 0x001fc60008000000 */
[C---:B------:R-:W-:Y:S01]  /*0230*/  LOP3.LUT R17, R15.reuse, 0x7, RZ, 0xc0, !PT ;  /* 0x000000070f117812 */ /* 0x040fe200078ec0ff */
[----:B------:R-:W-:Y:S01]  /*0240*/  VIADD R11, R6, UR10 ;  /* 0x0000000a060b7c36 */ /* 0x000fe20008000000 */
[----:B------:R-:W-:Y:S02]  /*0250*/  LOP3.LUT R10, R15, 0xfffffff8, RZ, 0xc0, !PT ;  /* 0xfffffff80f0a7812 */ /* 0x000fe400078ec0ff */
[----:B------:R-:W-:Y:S01]  /*0260*/  ISETP.GT.U32.AND P3, PT, R5, -0x8, PT ;  /* 0xfffffff80500780c */ /* 0x000fe20003f64070 */
[----:B------:R-:W-:Y:S01]  /*0270*/  VIADD R4, R17, 0xffffffff ;  /* 0xffffffff11047836 */ /* 0x000fe20000000000 */
[----:B------:R-:W-:Y:S01]  /*0280*/  LOP3.LUT R18, R15, 0x3, RZ, 0xc0, !PT ;  /* 0x000000030f127812 */ /* 0x000fe200078ec0ff */
[----:B------:R-:W-:-:S03]  /*0290*/  IMAD.MOV R10, RZ, RZ, -R10 ;  /* 0x000000ffff0a7224 */ /* 0x000fc600078e0a0a */
[----:B-1----:R-:W-:-:S13]  /*02a0*/  ISETP.GE.U32.AND P4, PT, R4, 0x3, PT ;  /* 0x000000030400780c */ /* 0x002fda0003f86070 */
.L_x_10:
[----:B------:R-:W0:Y:S01]  /*02b0*/  LDCU UR4, c[0x0][0x388] ;  /* 0x00007100ff0477ac */ /* 0x000e220008000800 */
[----:B------:R-:W-:Y:S01]  /*02c0*/  BSSY.RECONVERGENT B1, `(.L_x_1) ;  /* 0x0000041000017945 */ /* 0x000fe20003800200 */
[----:B------:R-:W-:Y:S01]  /*02d0*/  IMAD.MOV.U32 R13, RZ, RZ, R0 ;  /* 0x000000ffff0d7224 */ /* 0x000fe200078e0000 */
[----:B------:R-:W1:Y:S01]  /*02e0*/  LDCU.64 UR6, c[0x0][0x380] ;  /* 0x00007000ff0677ac */ /* 0x000e620008000a00 */
[----:B0-----:R-:W-:-:S05]  /*02f0*/  IMAD R5, R6, UR4, RZ ;  /* 0x0000000406057c24 */ /* 0x001fca000f8e02ff */
[----:B-1----:R-:W-:-:S04]  /*0300*/  IADD3 R4, P0, PT, R5, UR6, RZ ;  /* 0x0000000605047c10 */ /* 0x002fc8000ff1e0ff */
[----:B------:R-:W-:Y:S01]  /*0310*/  LEA.HI.X.SX32 R5, R5, UR7, 0x1, P0 ;  /* 0x0000000705057c11 */ /* 0x000fe200080f0eff */
[----:B------:R-:W-:Y:S08]  /*0320*/  @P3 BRA `(.L_x_2) ;  /* 0x0000000000e83947 */ /* 0x000ff00003800000 */
[----:B------:R-:W0:Y:S01]  /*0330*/  LDCU UR4, c[0x0][0x3a0] ;  /* 0x00007400ff0477ac */ /* 0x000e220008000800 */
[----:B------:R-:W-:Y:S01]  /*0340*/  BSSY.RECONVERGENT B2, `(.L_x_2) ;  /* 0x0000038000027945 */ /* 0x000fe20003800200 */
[----:B------:R-:W-:Y:S02]  /*0350*/  IMAD.MOV.U32 R12, RZ, RZ, R10 ;  /* 0x000000ffff0c7224 */ /* 0x000fe400078e000a */
[----:B------:R-:W-:Y:S01]  /*0360*/  IMAD.MOV.U32 R13, RZ, RZ, R0 ;  /* 0x000000ffff0d7224 */ /* 0x000fe200078e0000 */
[----:B0-----:R-:W-:-:S13]  /*0370*/  ISETP.GE.AND P5, PT, R6, UR4, PT ;  /* 0x0000000406007c0c */ /* 0x001fda000bfa6270 */
.L_x_3:
[C---:B------:R-:W-:Y:S01]  /*0380*/  VIADD R9, R13.reuse, 0x1 ;  /* 0x000000010d097836 */ /* 0x040fe20000000000 */
[C---:B------:R-:W-:Y:S01]  /*0390*/  ISETP.GE.OR P0, PT, R13.reuse, UR11, P5 ;  /* 0x0000000b0d007c0c */ /* 0x040fe2000af06670 */
[C---:B------:R-:W-:Y:S01]  /*03a0*/  VIADD R19, R13.reuse, 0x2 ;  /* 0x000000020d137836 */ /* 0x040fe20000000000 */
[-C--:B------:R-:W-:Y:S02]  /*03b0*/  LOP3.LUT R8, R13, R6.reuse, RZ, 0xfc, !PT ;  /* 0x000000060d087212 */ /* 0x080fe400078efcff */
[C---:B------:R-:W-:Y:S02]  /*03c0*/  ISETP.GE.OR P6, PT, R9.reuse, UR11, P5 ;  /* 0x0000000b09007c0c */ /* 0x040fe4000afc6670 */
[----:B------:R-:W-:Y:S02]  /*03d0*/  ISETP.LT.OR P0, PT, R8, RZ, P0 ;  /* 0x000000ff0800720c */ /* 0x000fe40000701670 */
[----:B------:R-:W-:Y:S02]  /*03e0*/  LOP3.LUT R9, R9, R6, RZ, 0xfc, !PT ;  /* 0x0000000609097212 */ /* 0x000fe400078efcff */
[----:B------:R-:W-:-:S02]  /*03f0*/  ISETP.GE.OR P2, PT, R19, UR11, P5 ;  /* 0x0000000b13007c0c */ /* 0x000fc4000af46670 */
[----:B------:R-:W-:Y:S02]  /*0400*/  LOP3.LUT R19, R19, R6, RZ, 0xfc, !PT ;  /* 0x0000000613137212 */ /* 0x000fe400078efcff */
[----:B------:R-:W-:Y:S01]  /*0410*/  ISETP.LT.OR P6, PT, R9, RZ, P6 ;  /* 0x000000ff0900720c */ /* 0x000fe200037c1670 */
[----:B------:R-:W-:Y:S01]  /*0420*/  IMAD.WIDE R8, R13, 0x4, R4 ;  /* 0x000000040d087825 */ /* 0x000fe200078e0204 */
[----:B------:R-:W-:-:S03]  /*0430*/  ISETP.LT.OR P2, PT, R19, RZ, P2 ;  /* 0x000000ff1300720c */ /* 0x000fc60001741670 */
[----:B------:R-:W-:Y:S01]  /*0440*/  VIADD R19, R13, 0x3 ;  /* 0x000000030d137836 */ /* 0x000fe20000000000 */
[----:B------:R-:W2:Y:S04]  /*0450*/  @!P0 LDG.E R14, desc[UR8][R8.64] ;  /* 0x00000008080e8981 */ /* 0x000ea8000c1e1900 */
[C---:B------:R-:W-:Y:S02]  /*0460*/  ISETP.GE.OR P1, PT, R19.reuse, UR11, P5 ;  /* 0x0000000b13007c0c */ /* 0x040fe4000af26670 */
[----:B------:R-:W-:Y:S01]  /*0470*/  LOP3.LUT R19, R19, R6, RZ, 0xfc, !PT ;  /* 0x0000000613137212 */ /* 0x000fe200078efcff */
[----:B------:R-:W3:Y:S03]  /*0480*/  @!P6 LDG.E R16, desc[UR8][R8.64+0x4] ;  /* 0x000004080810e981 */ /* 0x000ee6000c1e1900 */
[----:B------:R-:W-:Y:S01]  /*0490*/  ISETP.LT.OR P1, PT, R19, RZ, P1 ;  /* 0x000000ff1300720c */ /* 0x000fe20000f21670 */
[----:B------:R-:W4:-:S12]  /*04a0*/  @!P2 LDG.E R20, desc[UR8][R8.64+0x8] ;  /* 0x000008080814a981 */ /* 0x000f18000c1e1900 */
[----:B------:R-:W5:Y:S01]  /*04b0*/  @!P1 LDG.E R22, desc[UR8][R8.64+0xc] ;  /* 0x00000c0808169981 */ /* 0x000f62000c1e1900 */
[C---:B------:R-:W-:Y:S02]  /*04c0*/  VIADD R19, R13.reuse, 0x4 ;  /* 0x000000040d137836 */ /* 0x040fe40000000000 */
[C---:B------:R-:W-:Y:S02]  /*04d0*/  VIADD R21, R13.reuse, 0x5 ;  /* 0x000000050d157836 */ /* 0x040fe40000000000 */
[----:B------:R-:W-:Y:S02]  /*04e0*/  VIADD R23, R13, 0x7 ;  /* 0x000000070d177836 */ /* 0x000fe40000000000 */
[----:B--2---:R-:W-:Y:S01]  /*04f0*/  @!P0 FADD R7, R7, R14 ;  /* 0x0000000e07078221 */ /* 0x004fe20000000000 */
[C---:B------:R-:W-:Y:S02]  /*0500*/  ISETP.GE.OR P0, PT, R19.reuse, UR11, P5 ;  /* 0x0000000b13007c0c */ /* 0x040fe4000af06670 */
[----:B------:R-:W-:Y:S01]  /*0510*/  LOP3.LUT R19, R19, R6, RZ, 0xfc, !PT ;  /* 0x0000000613137212 */ /* 0x000fe200078efcff */
[----:B---3--:R-:W-:-:S03]  /*0520*/  @!P6 FADD R7, R7, R16 ;  /* 0x000000100707e221 */ /* 0x008fc60000000000 */
[----:B------:R-:W-:Y:S01]  /*0530*/  ISETP.LT.OR P0, PT, R19, RZ, P0 ;  /* 0x000000ff1300720c */ /* 0x000fe20000701670 */
[----:B------:R-:W-:Y:S02]  /*0540*/  VIADD R19, R13, 0x6 ;  /* 0x000000060d137836 */ /* 0x000fe40000000000 */
[----:B----4-:R-:W-:Y:S01]  /*0550*/  @!P2 FADD R7, R7, R20 ;  /* 0x000000140707a221 */ /* 0x010fe20000000000 */
[C---:B------:R-:W-:Y:S02]  /*0560*/  ISETP.GE.OR P2, PT, R21.reuse, UR11, P5 ;  /* 0x0000000b15007c0c */ /* 0x040fe4000af46670 */
[-C--:B------:R-:W-:Y:S02]  /*0570*/  LOP3.LUT R21, R21, R6.reuse, RZ, 0xfc, !PT ;  /* 0x0000000615157212 */ /* 0x080fe400078efcff */
[C---:B------:R-:W-:Y:S02]  /*0580*/  ISETP.GE.OR P6, PT, R19.reuse, UR11, P5 ;  /* 0x0000000b13007c0c */ /* 0x040fe4000afc6670 */
[----:B------:R-:W-:-:S02]  /*0590*/  LOP3.LUT R19, R19, R6, RZ, 0xfc, !PT ;  /* 0x0000000613137212 */ /* 0x000fc400078efcff */
[----:B------:R-:W-:Y:S01]  /*05a0*/  ISETP.LT.OR P2, PT, R21, RZ, P2 ;  /* 0x000000ff1500720c */ /* 0x000fe20001741670 */
[----:B------:R-:W2:Y:S01]  /*05b0*/  @!P0 LDG.E R14, desc[UR8][R8.64+0x10] ;  /* 0x00001008080e8981 */ /* 0x000ea2000c1e1900 */
[----:B-----5:R-:W-:Y:S01]  /*05c0*/  @!P1 FADD R7, R7, R22 ;  /* 0x0000001607079221 */ /* 0x020fe20000000000 */
[----:B------:R-:W-:Y:S02]  /*05d0*/  ISETP.GE.OR P1, PT, R23, UR11, P5 ;  /* 0x0000000b17007c0c */ /* 0x000fe4000af26670 */
[----:B------:R-:W-:Y:S02]  /*05e0*/  ISETP.LT.OR P6, PT, R19, RZ, P6 ;  /* 0x000000ff1300720c */ /* 0x000fe400037c1670 */
[----:B------:R-:W-:-:S04]  /*05f0*/  LOP3.LUT R23, R23, R6, RZ, 0xfc, !PT ;  /* 0x0000000617177212 */ /* 0x000fc800078efcff */
[----:B------:R-:W-:Y:S02]  /*0600*/  ISETP.LT.OR P1, PT, R23, RZ, P1 ;  /* 0x000000ff1700720c */ /* 0x000fe40000f21670 */
[----:B------:R-:W3:Y:S05]  /*0610*/  @!P2 LDG.E R16, desc[UR8][R8.64+0x14] ;  /* 0x000014080810a981 */ /* 0x000eea000c1e1900 */
[----:B------:R-:W4:Y:S06]  /*0620*/  @!P6 LDG.E R20, desc[UR8][R8.64+0x18] ;  /* 0x000018080814e981 */ /* 0x000f2c000c1e1900 */
[----:B------:R-:W5:Y:S01]  /*0630*/  @!P1 LDG.E R22, desc[UR8][R8.64+0x1c] ;  /* 0x00001c0808169981 */ /* 0x000f62000c1e1900 */
[----:B------:R-:W-:-:S02]  /*0640*/  VIADD R12, R12, 0x8 ;  /* 0x000000080c0c7836 */ /* 0x000fc40000000000 */
[----:B------:R-:W-:Y:S02]  /*0650*/  VIADD R13, R13, 0x8 ;  /* 0x000000080d0d7836 */ /* 0x000fe40000000000 */
[----:B--2---:R-:W-:Y:S01]  /*0660*/  @!P0 FADD R7, R7, R14 ;  /* 0x0000000e07078221 */ /* 0x004fe20000000000 */
[----:B------:R-:W-:-:S03]  /*0670*/  ISETP.NE.AND P0, PT, R12, RZ, PT ;  /* 0x000000ff0c00720c */ /* 0x000fc60003f05270 */
[----:B---3--:R-:W-:-:S04]  /*0680*/  @!P2 FADD R7, R7, R16 ;  /* 0x000000100707a221 */ /* 0x008fc80000000000 */
[----:B----4-:R-:W-:-:S04]  /*0690*/  @!P6 FADD R7, R7, R20 ;  /* 0x000000140707e221 */ /* 0x010fc80000000000 */
[----:B-----5:R-:W-:Y:S02]  /*06a0*/  @!P1 FADD R7, R7, R22 ;  /* 0x0000001607079221 */ /* 0x020fe40000000000 */
[----:B------:R-:W-:Y:S05]  /*06b0*/  @P0 BRA `(.L_x_3) ;  /* 0xfffffffc00300947 */ /* 0x000fea000383ffff */
[----:B------:R-:W-:Y:S05]  /*06c0*/  BSYNC.RECONVERGENT B2 ;  /* 0x0000000000027941 */ /* 0x000fea0003800200 */
.L_x_2:
[----:B------:R-:W-:Y:S05]  /*06d0*/  BSYNC.RECONVERGENT B1 ;  /* 0x0000000000017941 */ /* 0x000fea0003800200 */
.L_x_1:
[----:B------:R-:W-:Y:S01]  /*06e0*/  ISETP.NE.AND P0, PT, R17, RZ, PT ;  /* 0x000000ff1100720c */ /* 0x000fe20003f05270 */
[----:B------:R-:W-:-:S12]  /*06f0*/  BSSY.RECONVERGENT B1, `(.L_x_4) ;  /* 0x0000043000017945 */ /* 0x000fd80003800200 */
[----:B------:R-:W-:Y:S05]  /*0700*/  @!P0 BRA `(.L_x_5) ;  /* 0x0000000400048947 */ /* 0x000fea0003800000 */
[----:B------:R-:W-:Y:S01]  /*0710*/  BSSY.RECONVERGENT B2, `(.L_x_6) ;  /* 0x000001f000027945 */ /* 0x000fe20003800200 */
[----:B------:R-:W-:-:S03]  /*0720*/  ISETP.NE.AND P6, PT, R18, RZ, PT ;  /* 0x000000ff1200720c */ /* 0x000fc60003fc5270 */
[----:B------:R-:W-:Y:S10]  /*0730*/  @!P4 BRA `(.L_x_7) ;  /* 0x000000000070c947 */ /* 0x000ff40003800000 */
[----:B------:R-:W0:Y:S01]  /*0740*/  LDCU UR4, c[0x0][0x3a0] ;  /* 0x00007400ff0477ac */ /* 0x000e220008000800 */
[C---:B------:R-:W-:Y:S01]  /*0750*/  VIADD R9, R13.reuse, 0x1 ;  /* 0x000000010d097836 */ /* 0x040fe20000000000 */
[C---:B------:R-:W-:Y:S01]  /*0760*/  LOP3.LUT R8, R13.reuse, R6, RZ, 0xfc, !PT ;  /* 0x000000060d087212 */ /* 0x040fe200078efcff */
[C---:B------:R-:W-:Y:S01]  /*0770*/  VIADD R19, R13.reuse, 0x2 ;  /* 0x000000020d137836 */ /* 0x040fe20000000000 */
[----:B------:R-:W1:Y:S01]  /*0780*/  LDCU UR6, c[0x0][0x39c] ;  /* 0x00007380ff0677ac */ /* 0x000e620008000800 */
[----:B------:R-:W-:Y:S01]  /*0790*/  VIADD R21, R13, 0x3 ;  /* 0x000000030d157836 */ /* 0x000fe20000000000 */
[----:B0-----:R-:W-:-:S04]  /*07a0*/  ISETP.GE.AND P0, PT, R6, UR4, PT ;  /* 0x0000000406007c0c */ /* 0x001fc8000bf06270 */
[----:B-1----:R-:W-:Y:S02]  /*07b0*/  ISETP.GE.OR P1, PT, R13, UR6, P0 ;  /* 0x000000060d007c0c */ /* 0x002fe40008726670 */
[C---:B------:R-:W-:Y:S02]  /*07c0*/  ISETP.GE.OR P5, PT, R9.reuse, UR6, P0 ;  /* 0x0000000609007c0c */ /* 0x040fe400087a6670 */
[----:B------:R-:W-:Y:S02]  /*07d0*/  ISETP.LT.OR P1, PT, R8, RZ, P1 ;  /* 0x000000ff0800720c */ /* 0x000fe40000f21670 */
[-C--:B------:R-:W-:Y:S02]  /*07e0*/  LOP3.LUT R9, R9, R6.reuse, RZ, 0xfc, !PT ;  /* 0x0000000609097212 */ /* 0x080fe400078efcff */
[C---:B------:R-:W-:Y:S02]  /*07f0*/  ISETP.GE.OR P2, PT, R19.reuse, UR6, P0 ;  /* 0x0000000613007c0c */ /* 0x040fe40008746670 */
[----:B------:R-:W-:-:S02]  /*0800*/  LOP3.LUT R19, R19, R6, RZ, 0xfc, !PT ;  /* 0x0000000613137212 */ /* 0x000fc400078efcff */
[----:B------:R-:W-:Y:S01]  /*0810*/  ISETP.LT.OR P5, PT, R9, RZ, P5 ;  /* 0x000000ff0900720c */ /* 0x000fe20002fa1670 */
[----:B------:R-:W-:Y:S01]  /*0820*/  IMAD.WIDE R8, R13, 0x4, R4 ;  /* 0x000000040d087825 */ /* 0x000fe200078e0204 */
[----:B------:R-:W-:Y:S02]  /*0830*/  ISETP.GE.OR P0, PT, R21, UR6, P0 ;  /* 0x0000000615007c0c */ /* 0x000fe40008706670 */
[----:B------:R-:W-:Y:S02]  /*0840*/  ISETP.LT.OR P2, PT, R19, RZ, P2 ;  /* 0x000000ff1300720c */ /* 0x000fe40001741670 */
[----:B------:R-:W-:Y:S01]  /*0850*/  LOP3.LUT R21, R21, R6, RZ, 0xfc, !PT ;  /* 0x0000000615157212 */ /* 0x000fe200078efcff */
[----:B------:R-:W2:Y:S03]  /*0860*/  @!P1 LDG.E R12, desc[UR8][R8.64] ;  /* 0x00000008080c9981 */ /* 0x000ea6000c1e1900 */
[----:B------:R-:W-:-:S03]  /*0870*/  ISETP.LT.OR P0, PT, R21, RZ, P0 ;  /* 0x000000ff1500720c */ /* 0x000fc60000701670 */
[----:B------:R-:W3:Y:S04]  /*0880*/  @!P5 LDG.E R14, desc[UR8][R8.64+0x4] ;  /* 0x00000408080ed981 */ /* 0x000ee8000c1e1900 */
[----:B------:R-:W4:Y:S06]  /*0890*/  @!P2 LDG.E R16, desc[UR8][R8.64+0x8] ;  /* 0x000008080810a981 */ /* 0x000f2c000c1e1900 */
[----:B------:R-:W5:Y:S01]  /*08a0*/  @!P0 LDG.E R20, desc[UR8][R8.64+0xc] ;  /* 0x00000c0808148981 */ /* 0x000f62000c1e1900 */
[----:B------:R-:W-:-:S02]  /*08b0*/  VIADD R13, R13, 0x4 ;  /* 0x000000040d0d7836 */ /* 0x000fc40000000000 */
[----:B--2---:R-:W-:-:S04]  /*08c0*/  @!P1 FADD R7, R7, R12 ;  /* 0x0000000c07079221 */ /* 0x004fc80000000000 */
[----:B---3--:R-:W-:-:S04]  /*08d0*/  @!P5 FADD R7, R7, R14 ;  /* 0x0000000e0707d221 */ /* 0x008fc80000000000 */
[----:B----4-:R-:W-:-:S04]  /*08e0*/  @!P2 FADD R7, R7, R16 ;  /* 0x000000100707a221 */ /* 0x010fc80000000000 */
[----:B-----5:R-:W-:-:S07]  /*08f0*/  @!P0 FADD R7, R7, R20 ;  /* 0x0000001407078221 */ /* 0x020fce0000000000 */
.L_x_7:
[----:B------:R-:W-:Y:S05]  /*0900*/  BSYNC.RECONVERGENT B2 ;  /* 0x0000000000027941 */ /* 0x000fea0003800200 */
.L_x_6:
[----:B------:R-:W-:Y:S05]  /*0910*/  @!P6 BRA `(.L_x_5) ;  /* 0x000000000080e947 */ /* 0x000fea0003800000 */
[----:B------:R-:W-:Y:S01]  /*0920*/  ISETP.NE.AND P0, PT, R18, 0x1, PT ;  /* 0x000000011200780c */ /* 0x000fe20003f05270 */
[----:B------:R-:W-:Y:S01]  /*0930*/  BSSY.RECONVERGENT B2, `(.L_x_8) ;  /* 0x0000013000027945 */ /* 0x000fe20003800200 */
[----:B------:R-:W-:-:S11]  /*0940*/  LOP3.LUT P2, RZ, R15, 0x1, RZ, 0xc0, !PT ;  /* 0x000000010fff7812 */ /* 0x000fd6000784c0ff */
[----:B------:R-:W-:Y:S05]  /*0950*/  @!P0 BRA `(.L_x_9) ;  /* 0x0000000000408947 */ /* 0x000fea0003800000 */
[----:B------:R-:W0:Y:S01]  /*0960*/  LDCU UR4, c[0x0][0x3a0] ;  /* 0x00007400ff0477ac */ /* 0x000e220008000800 */
[C---:B------:R-:W-:Y:S01]  /*0970*/  VIADD R9, R13.reuse, 0x1 ;  /* 0x000000010d097836 */ /* 0x040fe20000000000 */
[----:B------:R-:W-:Y:S01]  /*0980*/  LOP3.LUT R8, R13, R6, RZ, 0xfc, !PT ;  /* 0x000000060d087212 */ /* 0x000fe200078efcff */
[----:B------:R-:W1:Y:S01]  /*0990*/  LDCU UR6, c[0x0][0x39c] ;  /* 0x00007380ff0677ac */ /* 0x000e620008000800 */
[----:B0-----:R-:W-:-:S04]  /*09a0*/  ISETP.GE.AND P1, PT, R6, UR4, PT ;  /* 0x0000000406007c0c */ /* 0x001fc8000bf26270 */
[----:B-1----:R-:W-:Y:S02]  /*09b0*/  ISETP.GE.OR P0, PT, R13, UR6, P1 ;  /* 0x000000060d007c0c */ /* 0x002fe40008f06670 */
[C---:B------:R-:W-:Y:S02]  /*09c0*/  ISETP.GE.OR P1, PT, R9.reuse, UR6, P1 ;  /* 0x0000000609007c0c */ /* 0x040fe40008f26670 */
[----:B------:R-:W-:Y:S02]  /*09d0*/  LOP3.LUT R9, R9, R6, RZ, 0xfc, !PT ;  /* 0x0000000609097212 */ /* 0x000fe400078efcff */
[----:B------:R-:W-:Y:S02]  /*09e0*/  ISETP.LT.OR P0, PT, R8, RZ, P0 ;  /* 0x000000ff0800720c */ /* 0x000fe40000701670 */
[----:B------:R-:W-:Y:S01]  /*09f0*/  ISETP.LT.OR P1, PT, R9, RZ, P1 ;  /* 0x000000ff0900720c */ /* 0x000fe20000f21670 */
[----:B------:R-:W-:-:S10]  /*0a00*/  IMAD.WIDE R8, R13, 0x4, R4 ;  /* 0x000000040d087825 */ /* 0x000fd400078e0204 */
[----:B------:R-:W2:Y:S04]  /*0a10*/  @!P0 LDG.E R12, desc[UR8][R8.64] ;  /* 0x00000008080c8981 */ /* 0x000ea8000c1e1900 */
[----:B------:R-:W3:Y:S01]  /*0a20*/  @!P1 LDG.E R14, desc[UR8][R8.64+0x4] ;  /* 0x00000408080e9981 */ /* 0x000ee2000c1e1900 */
[----:B------:R-:W-:Y:S02]  /*0a30*/  VIADD R13, R13, 0x2 ;  /* 0x000000020d0d7836 */ /* 0x000fe40000000000 */
[----:B--2---:R-:W-:-:S04]  /*0a40*/  @!P0 FADD R7, R7, R12 ;  /* 0x0000000c07078221 */ /* 0x004fc80000000000 */
[----:B---3--:R-:W-:-:S07]  /*0a50*/  @!P1 FADD R7, R7, R14 ;  /* 0x0000000e07079221 */ /* 0x008fce0000000000 */
.L_x_9:
[----:B------:R-:W-:Y:S05]  /*0a60*/  BSYNC.RECONVERGENT B2 ;  /* 0x0000000000027941 */ /* 0x000fea0003800200 */
.L_x_8:
[----:B------:R-:W-:Y:S05]  /*0a70*/  @!P2 BRA `(.L_x_5) ;  /* 0x000000000028a947 */ /* 0x000fea0003800000 */
[----:B------:R-:W0:Y:S01]  /*0a80*/  LDCU UR4, c[0x0][0x3a0] ;  /* 0x00007400ff0477ac */ /* 0x000e220008000800 */
[----:B------:R-:W-:Y:S01]  /*0a90*/  LOP3.LUT R8, R13, R6, RZ, 0xfc, !PT ;  /* 0x000000060d087212 */ /* 0x000fe200078efcff */
[----:B------:R-:W1:Y:S01]  /*0aa0*/  LDCU UR6, c[0x0][0x39c] ;  /* 0x00007380ff0677ac */ /* 0x000e620008000800 */
[----:B0-----:R-:W-:-:S04]  /*0ab0*/  ISETP.GE.AND P0, PT, R6, UR4, PT ;  /* 0x0000000406007c0c */ /* 0x001fc8000bf06270 */
[----:B-1----:R-:W-:-:S04]  /*0ac0*/  ISETP.GE.OR P0, PT, R13, UR6, P0 ;  /* 0x000000060d007c0c */ /* 0x002fc80008706670 */
[----:B------:R-:W-:-:S13]  /*0ad0*/  ISETP.LT.OR P0, PT, R8, RZ, P0 ;  /* 0x000000ff0800720c */ /* 0x000fda0000701670 */
[----:B------:R-:W-:Y:S05]  /*0ae0*/  @P0 BRA `(.L_x_5) ;  /* 0x00000000000c0947 */ /* 0x000fea0003800000 */
[----:B------:R-:W-:-:S06]  /*0af0*/  IMAD.WIDE R4, R13, 0x4, R4 ;  /* 0x000000040d047825 */ /* 0x000fcc00078e0204 */
[----:B------:R-:W2:Y:S02]  /*0b00*/  LDG.E R4, desc[UR8][R4.64] ;  /* 0x0000000804047981 */ /* 0x000ea4000c1e1900 */
[----:B--2---:R-:W-:-:S07]  /*0b10*/  FADD R7, R7, R4 ;  /* 0x0000000407077221 */ /* 0x004fce0000000000 */
.L_x_5:
[----:B------:R-:W-:Y:S05]  /*0b20*/  BSYNC.RECONVERGENT B1 ;  /* 0x0000000000017941 */ /* 0x000fea0003800200 */
.L_x_4:
[----:B------:R-:W-:-:S05]  /*0b30*/  VIADD R6, R6, 0x1 ;  /* 0x0000000106067836 */ /* 0x000fca0000000000 */
[----:B------:R-:W-:-:S13]  /*0b40*/  ISETP.GE.AND P0, PT, R6, R11, PT ;  /* 0x0000000b0600720c */ /* 0x000fda0003f06270 */
[----:B------:R-:W-:Y:S05]  /*0b50*/  @!P0 BRA `(.L_x_10) ;  /* 0xfffffff400d48947 */ /* 0x000fea000383ffff */
[----:B------:R-:W-:Y:S05]  /*0b60*/  BSYNC.RECONVERGENT B0 ;  /* 0x0000000000007941 */ /* 0x000fea0003800200 */
.L_x_0:
[----:B------:R-:W-:Y:S01]  /*0b70*/  I2FP.F32.S32 R8, UR5 ;  /* 0x0000000500087c45 */ /* 0x000fe20008201400 */
[----:B------:R-:W0:Y:S01]  /*0b80*/  LDCU UR4, c[0x0][0x398] ;  /* 0x00007300ff0477ac */ /* 0x000e220008000800 */
[----:B------:R-:W-:Y:S02]  /*0b90*/  BSSY.RECONVERGENT B0, `(.L_x_11) ;  /* 0x0000011000007945 */ /* 0x000fe40003800200 */
[----:B------:R-:W1:Y:S01]  /*0ba0*/  MUFU.RCP R5, R8 ;  /* 0x0000000800057308 */ /* 0x000e620000001000 */
[----:B------:R-:W2:Y:S07]  /*0bb0*/  LDCU.64 UR6, c[0x0][0x390] ;  /* 0x00007200ff0677ac */ /* 0x000eae0008000a00 */
[----:B------:R-:W3:Y:S01]  /*0bc0*/  FCHK P0, R7, R8 ;  /* 0x0000000807007302 */ /* 0x000ee20000000000 */
[----:B0-----:R-:W-:-:S02]  /*0bd0*/  IMAD R3, R3, UR4, RZ ;  /* 0x0000000403037c24 */ /* 0x001fc4000f8e02ff */
[----:B-1----:R-:W-:-:S03]  /*0be0*/  FFMA R0, -R8, R5, 1 ;  /* 0x3f80000008007423 */ /* 0x002fc60000000105 */
[----:B--2---:R-:W-:Y:S01]  /*0bf0*/  IADD3 R4, P1, PT, R3, UR6, RZ ;  /* 0x0000000603047c10 */ /* 0x004fe2000ff3e0ff */
[----:B------:R-:W-:-:S03]  /*0c00*/  FFMA R0, R5, R0, R5 ;  /* 0x0000000005007223 */ /* 0x000fc60000000005 */
[----:B------:R-:W-:Y:S01]  /*0c10*/  LEA.HI.X.SX32 R5, R3, UR7, 0x1, P1 ;  /* 0x0000000703057c11 */ /* 0x000fe200088f0eff */
[----:B------:R-:W-:-:S04]  /*0c20*/  FFMA R9, R0, R7, RZ ;  /* 0x0000000700097223 */ /* 0x000fc800000000ff */
[----:B------:R-:W-:-:S04]  /*0c30*/  FFMA R6, -R8, R9, R7 ;  /* 0x0000000908067223 */ /* 0x000fc80000000107 */
[----:B------:R-:W-:Y:S01]  /*0c40*/  FFMA R9, R0, R6, R9 ;  /* 0x0000000600097223 */ /* 0x000fe20000000009 */
[----:B---3--:R-:W-:Y:S06]  /*0c50*/  @!P0 BRA `(.L_x_12) ;  /* 0x0000000000108947 */ /* 0x008fec0003800000 */
[----:B------:R-:W-:Y:S01]  /*0c60*/  IMAD.MOV.U32 R3, RZ, RZ, R7 ;  /* 0x000000ffff037224 */ /* 0x000fe200078e0007 */
[----:B------:R-:W-:-:S07]  /*0c70*/  MOV R6, 0xc90 ;  /* 0x00000c9000067802 */ /* 0x000fce0000000f00 */
[----:B------:R-:W-:Y:S05]  /*0c80*/  CALL.REL.NOINC `($__internal_0_$__cuda_sm3x_div_rn_noftz_f32_slowpath) ;  /* 0x0000000000147944 */ /* 0x000fea0003c00000 */
[----:B------:R-:W-:-:S07]  /*0c90*/  IMAD.MOV.U32 R9, RZ, RZ, R0 ;  /* 0x000000ffff097224 */ /* 0x000fce00078e0000 */
.L_x_12:
[----:B------:R-:W-:Y:S05]  /*0ca0*/  BSYNC.RECONVERGENT B0 ;  /* 0x0000000000007941 */ /* 0x000fea0003800200 */
.L_x_11:
[----:B------:R-:W-:-:S05]  /*0cb0*/  IMAD.WIDE R4, R2, 0x4, R4 ;  /* 0x0000000402047825 */ /* 0x000fca00078e0204 */
[----:B------:R-:W-:Y:S01]  /*0cc0*/  STG.E desc[UR8][R4.64], R9 ;  /* 0x0000000904007986 */ /* 0x000fe2000c101908 */
[----:B------:R-:W-:Y:S05]  /*0cd0*/  EXIT ;  /* 0x000000000000794d */ /* 0x000fea0003800000 */
        .weak           $__internal_0_$__cuda_sm3x_div_rn_noftz_f32_slowpath
        .type           $__internal_0_$__cuda_sm3x_div_rn_noftz_f32_slowpath,@function
        .size           $__internal_0_$__cuda_sm3x_div_rn_noftz_f32_slowpath,(.L_x_50 - $__internal_0_$__cuda_sm3x_div_rn_noftz_f32_slowpath)
$__internal_0_$__cuda_sm3x_div_rn_noftz_f32_slowpath:
[----:B------:R-:W-:Y:S01]  /*0ce0*/  SHF.R.U32.HI R7, RZ, 0x17, R8 ;  /* 0x00000017ff077819 */ /* 0x000fe20000011608 */
[----:B------:R-:W-:Y:S01]  /*0cf0*/  BSSY.RECONVERGENT B1, `(.L_x_13) ;  /* 0x0000063000017945 */ /* 0x000fe20003800200 */
[----:B------:R-:W-:Y:S02]  /*0d00*/  SHF.R.U32.HI R0, RZ, 0x17, R3 ;  /* 0x00000017ff007819 */ /* 0x000fe40000011603 */
[----:B------:R-:W-:Y:S02]  /*0d10*/  LOP3.LUT R7, R7, 0xff, RZ, 0xc0, !PT ;  /* 0x000000ff07077812 */ /* 0x000fe400078ec0ff */
[----:B------:R-:W-:-:S03]  /*0d20*/  LOP3.LUT R12, R0, 0xff, RZ, 0xc0, !PT ;  /* 0x000000ff000c7812 */ /* 0x000fc600078ec0ff */
[----:B------:R-:W-:Y:S02]  /*0d30*/  VIADD R10, R7, 0xffffffff ;  /* 0xffffffff070a7836 */ /* 0x000fe40000000000 */
[----:B------:R-:W-:-:S03]  /*0d40*/  VIADD R11, R12, 0xffffffff ;  /* 0xffffffff0c0b7836 */ /* 0x000fc60000000000 */
[----:B------:R-:W-:-:S04]  /*0d50*/  ISETP.GT.U32.AND P0, PT, R10, 0xfd, PT ;  /* 0x000000fd0a00780c */ /* 0x000fc80003f04070 */
[----:B------:R-:W-:-:S13]  /*0d60*/  ISETP.GT.U32.OR P0, PT, R11, 0xfd, P0 ;  /* 0x000000fd0b00780c */ /* 0x000fda0000704470 */
[----:B------:R-:W-:Y:S01]  /*0d70*/  @!P0 IMAD.MOV.U32 R9, RZ, RZ, RZ ;  /* 0x000000ffff098224 */ /* 0x000fe200078e00ff */
[----:B------:R-:W-:Y:S06]  /*0d80*/  @!P0 BRA `(.L_x_14) ;  /* 0x0000000000608947 */ /* 0x000fec0003800000 */
[----:B------:R-:W-:Y:S01]  /*0d90*/  FSETP.GTU.FTZ.AND P0, PT, |R3|, +INF , PT ;  /* 0x7f8000000300780b */ /* 0x000fe20003f1c200 */
[----:B------:R-:W-:Y:S01]  /*0da0*/  IMAD.MOV.U32 R0, RZ, RZ, R8 ;  /* 0x000000ffff007224 */ /* 0x000fe200078e0008 */
[----:B------:R-:W-:-:S04]  /*0db0*/  FSETP.GTU.FTZ.AND P1, PT, |R8|, +INF , PT ;  /* 0x7f8000000800780b */ /* 0x000fc80003f3c200 */
[----:B------:R-:W-:-:S13]  /*0dc0*/  PLOP3.LUT P0, PT, P0, P1, PT, 0xf8, 0x8f ;  /* 0x00000000008f781c */ /* 0x000fda0000703f70 */
[----:B------:R-:W-:Y:S05]  /*0dd0*/  @P0 BRA `(.L_x_15) ;  /* 0x00000004004c0947 */ /* 0x000fea0003800000 */
[----:B------:R-:W-:-:S13]  /*0de0*/  LOP3.LUT P0, RZ, R8, 0x7fffffff, R3, 0xc8, !PT ;  /* 0x7fffffff08ff7812 */ /* 0x000fda000780c803 */
[----:B------:R-:W-:Y:S05]  /*0df0*/  @!P0 BRA `(.L_x_16) ;  /* 0x00000004003c8947 */ /* 0x000fea0003800000 */
[C---:B------:R-:W-:Y:S02]  /*0e00*/  FSETP.NEU.FTZ.AND P1, PT, |R3|.reuse, +INF , PT ;  /* 0x7f8000000300780b */ /* 0x040fe40003f3d200 */
[----:B------:R-:W-:Y:S02]  /*0e10*/  FSETP.NEU.FTZ.AND P0, PT, |R0|, +INF , PT ;  /* 0x7f8000000000780b */ /* 0x000fe40003f1d200 */
[----:B------:R-:W-:-:S11]  /*0e20*/  FSETP.NEU.FTZ.AND P2, PT, |R3|, +INF , PT ;  /* 0x7f8000000300780b */ /* 0x000fd60003f5d200 */
[----:B------:R-:W-:Y:S05]  /*0e30*/  @!P0 BRA !P1, `(.L_x_16) ;  /* 0x00000004002c8947 */ /* 0x000fea0004800000 */
[----:B------:R-:W-:-:S04]  /*0e40*/  LOP3.LUT P1, RZ, R3, 0x7fffffff, RZ, 0xc0, !PT ;  /* 0x7fffffff03ff7812 */ /* 0x000fc8000782c0ff */
[----:B------:R-:W-:-:S13]  /*0e50*/  PLOP3.LUT P0, PT, P0, P1, PT, 0x2f, 0xf2 ;  /* 0x0000000000f2781c */ /* 0x000fda0000702577 */
[----:B------:R-:W-:Y:S05]  /*0e60*/  @P0 BRA `(.L_x_17) ;  /* 0x0000000400180947 */ /* 0x000fea0003800000 */
[----:B------:R-:W-:-:S04]  /*0e70*/  LOP3.LUT P0, RZ, R8, 0x7fffffff, RZ, 0xc0, !PT ;  /* 0x7fffffff08ff7812 */ /* 0x000fc8000780c0ff */
[----:B------:R-:W-:-:S13]  /*0e80*/  PLOP3.LUT P0, PT, P2, P0, PT, 0x2f, 0xf2 ;  /* 0x0000000000f2781c */ /* 0x000fda0001700577 */
[----:B------:R-:W-:Y:S05]  /*0e90*/  @P0 BRA `(.L_x_18) ;  /* 0x0000000400000947 */ /* 0x000fea0003800000 */
[----:B------:R-:W-:Y:S02]  /*0ea0*/  ISETP.GE.AND P0, PT, R11, RZ, PT ;  /* 0x000000ff0b00720c */ /* 0x000fe40003f06270 */
[----:B------:R-:W-:-:S11]  /*0eb0*/  ISETP.GE.AND P1, PT, R10, RZ, PT ;  /* 0x000000ff0a00720c */ /* 0x000fd60003f26270 */
[----:B------:R-:W-:Y:S02]  /*0ec0*/  @P0 IMAD.MOV.U32 R9, RZ, RZ, RZ ;  /* 0x000000ffff090224 */ /* 0x000fe400078e00ff */
[----:B------:R-:W-:Y:S01]  /*0ed0*/  @!P0 FFMA R3, R3, 1.84467440737095516160e+19, RZ ;  /* 0x5f80000003038823 */ /* 0x000fe200000000ff */
[----:B------:R-:W-:Y:S02]  /*0ee0*/  @!P0 IMAD.MOV.U32 R9, RZ, RZ, -0x40 ;  /* 0xffffffc0ff098424 */ /* 0x000fe400078e00ff */
[----:B------:R-:W-:Y:S02]  /*0ef0*/  @!P1 FFMA R8, R0, 1.84467440737095516160e+19, RZ ;  /* 0x5f80000000089823 */ /* 0x000fe400000000ff */
[----:B------:R-:W-:-:S07]  /*0f00*/  @!P1 VIADD R9, R9, 0x40 ;  /* 0x0000004009099836 */ /* 0x000fce0000000000 */
.L_x_14:
[----:B------:R-:W-:Y:S01]  /*0f10*/  LEA R11, R7, 0xc0800000, 0x17 ;  /* 0xc0800000070b7811 */ /* 0x000fe200078eb8ff */
[----:B------:R-:W-:Y:S04]  /*0f20*/  BSSY.RECONVERGENT B2, `(.L_x_19) ;  /* 0x0000036000027945 */ /* 0x000fe80003800200 */
[----:B------:R-:W-:Y:S02]  /*0f30*/  IMAD.IADD R11, R8, 0x1, -R11 ;  /* 0x00000001080b7824 */ /* 0x000fe400078e0a0b */
[----:B------:R-:W-:Y:S02]  /*0f40*/  VIADD R8, R12, 0xffffff81 ;  /* 0xffffff810c087836 */ /* 0x000fe40000000000 */
[----:B------:R-:W0:Y:S01]  /*0f50*/  MUFU.RCP R10, R11 ;  /* 0x0000000b000a7308 */ /* 0x000e220000001000 */
[----:B------:R-:W-:Y:S01]  /*0f60*/  FADD.FTZ R13, -R11, -RZ ;  /* 0x800000ff0b0d7221 */ /* 0x000fe20000010100 */
[C---:B------:R-:W-:Y:S01]  /*0f70*/  IMAD R0, R8.reuse, -0x800000, R3 ;  /* 0xff80000008007824 */ /* 0x040fe200078e0203 */
[----:B------:R-:W-:-:S05]  /*0f80*/  IADD3 R8, PT, PT, R8, 0x7f, -R7 ;  /* 0x0000007f08087810 */ /* 0x000fca0007ffe807 */
[----:B------:R-:W-:Y:S02]  /*0f90*/  IMAD.IADD R8, R8, 0x1, R9 ;  /* 0x0000000108087824 */ /* 0x000fe400078e0209 */
[----:B0-----:R-:W-:-:S04]  /*0fa0*/  FFMA R15, R10, R13, 1 ;  /* 0x3f8000000a0f7423 */ /* 0x001fc8000000000d */
[----:B------:R-:W-:-:S04]  /*0fb0*/  FFMA R12, R10, R15, R10 ;  /* 0x0000000f0a0c7223 */ /* 0x000fc8000000000a */
[----:B------:R-:W-:-:S04]  /*0fc0*/  FFMA R3, R0, R12, RZ ;  /* 0x0000000c00037223 */ /* 0x000fc800000000ff */
[----:B------:R-:W-:-:S04]  /*0fd0*/  FFMA R10, R13, R3, R0 ;  /* 0x000000030d0a7223 */ /* 0x000fc80000000000 */
[----:B------:R-:W-:-:S04]  /*0fe0*/  FFMA R15, R12, R10, R3 ;  /* 0x0000000a0c0f7223 */ /* 0x000fc80000000003 */
[----:B------:R-:W-:-:S04]  /*0ff0*/  FFMA R10, R13, R15, R0 ;  /* 0x0000000f0d0a7223 */ /* 0x000fc80000000000 */
[----:B------:R-:W-:-:S05]  /*1000*/  FFMA R0, R12, R10, R15 ;  /* 0x0000000a0c007223 */ /* 0x000fca000000000f */
[----:B------:R-:W-:-:S04]  /*1010*/  SHF.R.U32.HI R3, RZ, 0x17, R0 ;  /* 0x00000017ff037819 */ /* 0x000fc80000011600 */
[----:B------:R-:W-:-:S05]  /*1020*/  LOP3.LUT R3, R3, 0xff, RZ, 0xc0, !PT ;  /* 0x000000ff03037812 */ /* 0x000fca00078ec0ff */
[----:B------:R-:W-:-:S04]  /*1030*/  IMAD.IADD R9, R3, 0x1, R8 ;  /* 0x0000000103097824 */ /* 0x000fc800078e0208 */
[----:B------:R-:W-:-:S05]  /*1040*/  VIADD R3, R9, 0xffffffff ;  /* 0xffffffff09037836 */ /* 0x000fca0000000000 */
[----:B------:R-:W-:-:S13]  /*1050*/  ISETP.GE.U32.AND P0, PT, R3, 0xfe, PT ;  /* 0x000000fe0300780c */ /* 0x000fda0003f06070 */
[----:B------:R-:W-:Y:S05]  /*1060*/  @!P0 BRA `(.L_x_20) ;  /* 0x0000000000808947 */ /* 0x000fea0003800000 */
[----:B------:R-:W-:-:S13]  /*1070*/  ISETP.GT.AND P0, PT, R9, 0xfe, PT ;  /* 0x000000fe0900780c */ /* 0x000fda0003f04270 */
[----:B------:R-:W-:Y:S05]  /*1080*/  @P0 BRA `(.L_x_21) ;  /* 0x00000000006c0947 */ /* 0x000fea0003800000 */
[----:B------:R-:W-:-:S13]  /*1090*/  ISETP.GE.AND P0, PT, R9, 0x1, PT ;  /* 0x000000010900780c */ /* 0x000fda0003f06270 */
[----:B------:R-:W-:Y:S05]  /*10a0*/  @P0 BRA `(.L_x_22) ;  /* 0x0000000000740947 */ /* 0x000fea0003800000 */
[----:B------:R-:W-:Y:S02]  /*10b0*/  ISETP.GE.AND P0, PT, R9, -0x18, PT ;  /* 0xffffffe80900780c */ /* 0x000fe40003f06270 */
[----:B------:R-:W-:-:S11]  /*10c0*/  LOP3.LUT R0, R0, 0x80000000, RZ, 0xc0, !PT ;  /* 0x8000000000007812 */ /* 0x000fd600078ec0ff */
[----:B------:R-:W-:Y:S05]  /*10d0*/  @!P0 BRA `(.L_x_22) ;  /* 0x0000000000688947 */ /* 0x000fea0003800000 */
[CCC-:B------:R-:W-:Y:S01]  /*10e0*/  FFMA.RZ R3, R12.reuse, R10.reuse, R15.reuse ;  /* 0x0000000a0c037223 */ /* 0x1c0fe2000000c00f */
[CCC-:B------:R-:W-:Y:S01]  /*10f0*/  FFMA.RM R8, R12.reuse, R10.reuse, R15.reuse ;  /* 0x0000000a0c087223 */ /* 0x1c0fe2000000400f */
[C---:B------:R-:W-:Y:S02]  /*1100*/  ISETP.NE.AND P2, PT, R9.reuse, RZ, PT ;  /* 0x000000ff0900720c */ /* 0x040fe40003f45270 */
[----:B------:R-:W-:Y:S02]  /*1110*/  ISETP.NE.AND P1, PT, R9, RZ, PT ;  /* 0x000000ff0900720c */ /* 0x000fe40003f25270 */
[----:B------:R-:W-:Y:S01]  /*1120*/  LOP3.LUT R7, R3, 0x7fffff, RZ, 0xc0, !PT ;  /* 0x007fffff03077812 */ /* 0x000fe200078ec0ff */
[----:B------:R-:W-:Y:S01]  /*1130*/  FFMA.RP R3, R12, R10, R15 ;  /* 0x0000000a0c037223 */ /* 0x000fe2000000800f */
[----:B------:R-:W-:Y:S02]  /*1140*/  VIADD R10, R9, 0x20 ;  /* 0x00000020090a7836 */ /* 0x000fe40000000000 */
[----:B------:R-:W-:Y:S01]  /*1150*/  LOP3.LUT R7, R7, 0x800000, RZ, 0xfc, !PT ;  /* 0x0080000007077812 */ /* 0x000fe200078efcff */
[----:B------:R-:W-:Y:S01]  /*1160*/  IMAD.MOV R9, RZ, RZ, -R9 ;  /* 0x000000ffff097224 */ /* 0x000fe200078e0a09 */
[----:B------:R-:W-:-:S02]  /*1170*/  FSETP.NEU.FTZ.AND P0, PT, R3, R8, PT ;  /* 0x000000080300720b */ /* 0x000fc40003f1d000 */
[----:B------:R-:W-:Y:S02]  /*1180*/  SHF.L.U32 R10, R7, R10, RZ ;  /* 0x0000000a070a7219 */ /* 0x000fe400000006ff */
[----:B------:R-:W-:Y:S02]  /*1190*/  SEL R8, R9, RZ, P2 ;  /* 0x000000ff09087207 */ /* 0x000fe40001000000 */
[----:B------:R-:W-:Y:S02]  /*11a0*/  ISETP.NE.AND P1, PT, R10, RZ, P1 ;  /* 0x000000ff0a00720c */ /* 0x000fe40000f25270 */
[----:B------:R-:W-:Y:S02]  /*11b0*/  SHF.R.U32.HI R8, RZ, R8, R7 ;  /* 0x00000008ff087219 */ /* 0x000fe40000011607 */
[----:B------:R-:W-:Y:S02]  /*11c0*/  PLOP3.LUT P0, PT, P0, P1, PT, 0xf8, 0x8f ;  /* 0x00000000008f781c */ /* 0x000fe40000703f70 */
[----:B------:R-:W-:-:S02]  /*11d0*/  SHF.R.U32.HI R10, RZ, 0x1, R8 ;  /* 0x00000001ff0a7819 */ /* 0x000fc40000011608 */
[----:B------:R-:W-:-:S04]  /*11e0*/  SEL R3, RZ, 0x1, !P0 ;  /* 0x00000001ff037807 */ /* 0x000fc80004000000 */
[----:B------:R-:W-:-:S04]  /*11f0*/  LOP3.LUT R3, R3, 0x1, R10, 0xf8, !PT ;  /* 0x0000000103037812 */ /* 0x000fc800078ef80a */
[----:B------:R-:W-:-:S05]  /*1200*/  LOP3.LUT R3, R3, R8, RZ, 0xc0, !PT ;  /* 0x0000000803037212 */ /* 0x000fca00078ec0ff */
[----:B------:R-:W-:-:S05]  /*1210*/  IMAD.IADD R3, R10, 0x1, R3 ;  /* 0x000000010a037824 */ /* 0x000fca00078e0203 */
[----:B------:R-:W-:Y:S01]  /*1220*/  LOP3.LUT R0, R3, R0, RZ, 0xfc, !PT ;  /* 0x0000000003007212 */ /* 0x000fe200078efcff */
[----:B------:R-:W-:Y:S06]  /*1230*/  BRA `(.L_x_22) ;  /* 0x0000000000107947 */ /* 0x000fec0003800000 */
.L_x_21:
[----:B------:R-:W-:-:S04]  /*1240*/  LOP3.LUT R0, R0, 0x80000000, RZ, 0xc0, !PT ;  /* 0x8000000000007812 */ /* 0x000fc800078ec0ff */
[----:B------:R-:W-:Y:S01]  /*1250*/  LOP3.LUT R0, R0, 0x7f800000, RZ, 0xfc, !PT ;  /* 0x7f80000000007812 */ /* 0x000fe200078efcff */
[----:B------:R-:W-:Y:S06]  /*1260*/  BRA `(.L_x_22) ;  /* 0x0000000000047947 */ /* 0x000fec0003800000 */
.L_x_20:
[----:B------:R-:W-:-:S07]  /*1270*/  IMAD R0, R8, 0x800000, R0 ;  /* 0x0080000008007824 */ /* 0x000fce00078e0200 */
.L_x_22:
[----:B------:R-:W-:Y:S05]  /*1280*/  BSYNC.RECONVERGENT B2 ;  /* 0x0000000000027941 */ /* 0x000fea0003800200 */
.L_x_19:
[----:B------:R-:W-:Y:S05]  /*1290*/  BRA `(.L_x_23) ;  /* 0x0000000000207947 */ /* 0x000fea0003800000 */
.L_x_18:
[----:B------:R-:W-:-:S04]  /*12a0*/  LOP3.LUT R0, R8, 0x80000000, R3, 0x48, !PT ;  /* 0x8000000008007812 */ /* 0x000fc800078e4803 */
[----:B------:R-:W-:Y:S01]  /*12b0*/  LOP3.LUT R0, R0, 0x7f800000, RZ, 0xfc, !PT ;  /* 0x7f80000000007812 */ /* 0x000fe200078efcff */
[----:B------:R-:W-:Y:S06]  /*12c0*/  BRA `(.L_x_23) ;  /* 0x0000000000147947 */ /* 0x000fec0003800000 */
.L_x_17:
[----:B------:R-:W-:Y:S01]  /*12d0*/  LOP3.LUT R0, R8, 0x80000000, R3, 0x48, !PT ;  /* 0x8000000008007812 */ /* 0x000fe200078e4803 */
[----:B------:R-:W-:Y:S06]  /*12e0*/  BRA `(.L_x_23) ;  /* 0x00000000000c7947 */ /* 0x000fec0003800000 */
.L_x_16:
[----:B------:R-:W0:Y:S01]  /*12f0*/  MUFU.RSQ R0, -QNAN ;  /* 0xffc0000000007908 */ /* 0x000e220000001400 */
[----:B------:R-:W-:Y:S05]  /*1300*/  BRA `(.L_x_23) ;  /* 0x0000000000047947 */ /* 0x000fea0003800000 */
.L_x_15:
[----:B------:R-:W-:-:S07]  /*1310*/  FADD.FTZ R0, R3, R0 ;  /* 0x0000000003007221 */ /* 0x000fce0000010000 */
.L_x_23:
[----:B------:R-:W-:Y:S05]  /*1320*/  BSYNC.RECONVERGENT B1 ;  /* 0x0000000000017941 */ /* 0x000fea0003800200 */
.L_x_13:
[----:B------:R-:W-:-:S04]  /*1330*/  IMAD.MOV.U32 R7, RZ, RZ, 0x0 ;  /* 0x00000000ff077424 */ /* 0x000fc800078e00ff */
[----:B0-----:R-:W-:Y:S05]  /*1340*/  RET.REL.NODEC R6 `(_Z33nppiFilterBox_32f_C1R_kernel_implPKfiPfiiiiiii) ;  /* 0xffffffec062c7950 */ /* 0x001fea0003c3ffff */
.L_x_24:
[----:B------:R-:W-:-:S00]  /*1350*/  BRA `(.L_x_24) ;  /* 0xfffffffc00fc7947 */ /* 0x000fc0000383ffff */
[----:B------:R-:W-:-:S00]  /*1360*/  NOP ;  /* 0x0000000000007918 */ /* 0x000fc00000000000 */
        /* <DEDUP_REMOVED lines=9> */
.L_x_50:


//--------------------- .text._Z32nppiFilterBox_8u_C4R_kernel_implPKhiPhiiiiiii --------------------------
	.section	.text._Z32nppiFilterBox_8u_C4R_kernel_implPKhiPhiiiiiii,"ax",@progbits
	.align	128
        .global         _Z32nppiFilterBox_8u_C4R_kernel_implPKhiPhiiiiiii
        .type           _Z32nppiFilterBox_8u_C4R_kernel_implPKhiPhiiiiiii,@function
        .size           _Z32nppiFilterBox_8u_C4R_kernel_implPKhiPhiiiiiii,(.L_x_52 - _Z32nppiFilterBox_8u_C4R_kernel_implPKhiPhiiiiiii)
        .other          _Z32nppiFilterBox_8u_C4R_kernel_implPKhiPhiiiiiii,@"STO_CUDA_ENTRY STV_DEFAULT"
_Z32nppiFilterBox_8u_C4R_kernel_implPKhiPhiiiiiii:
.text._Z32nppiFilterBox_8u_C4R_kernel_implPKhiPhiiiiiii:
        /* <DEDUP_REMOVED lines=15> */
[----:B------:R-:W0:Y:S01]  /*00f0*/  LDC R9, c[0x0][0x3a4] ;  /* 0x0000e900ff097b82 */ /* 0x000e220000000800 */
[----:B------:R-:W0:Y:S01]  /*0100*/  LDCU.64 UR8, c[0x0][0x3a8] ;  /* 0x00007500ff0877ac */ /* 0x000e220008000a00 */
[----:B------:R-:W-:Y:S01]  /*0110*/  CS2R R2, SRZ ;  /* 0x0000000000027805 */ /* 0x000fe2000001ff00 */
[----:B------:R-:W-:Y:S01]  /*0120*/  IMAD.MOV.U32 R6, RZ, RZ, RZ ;  /* 0x000000ffff067224 */ /* 0x000fe200078e00ff */
[----:B------:R-:W1:Y:S01]  /*0130*/  LDCU.64 UR6, c[0x0][0x358] ;  /* 0x00006b00ff0677ac */ /* 0x000e620008000a00 */
[C---:B0-----:R-:W-:Y:S01]  /*0140*/  VIMNMX R0, PT, PT, R9.reuse, UR8, PT ;  /* 0x0000000809007c48 */ /* 0x041fe2000bfe0100 */
[----:B------:R-:W-:-:S03]  /*0150*/  IMAD R7, R9, UR8, RZ ;  /* 0x0000000809077c24 */ /* 0x000fc6000f8e02ff */
[----:B------:R-:W-:Y:S01]  /*0160*/  ISETP.GE.AND P0, PT, R0, 0x1, PT ;  /* 0x000000010000780c */ /* 0x000fe20003f06270 */
[----:B------:R-:W-:-:S12]  /*0170*/  IMAD.MOV.U32 R0, RZ, RZ, RZ ;  /* 0x000000ffff007224 */ /* 0x000fd800078e00ff */
[----:B-1----:R-:W-:Y:S05]  /*0180*/  @!P0 BRA `(.L_x_25) ;  /* 0x0000000800a48947 */ /* 0x002fea0003800000 */
[----:B------:R-:W-:Y:S01]  /*0190*/  VIADD R8, R5, -UR9 ;  /* 0x8000000905087c36 */ /* 0x000fe20008000000 */
[----:B------:R-:W0:Y:S01]  /*01a0*/  LDCU UR5, c[0x0][0x3b0] ;  /* 0x00007600ff0577ac */ /* 0x000e220008000800 */
[----:B------:R-:W-:Y:S02]  /*01b0*/  BSSY.RECONVERGENT B1, `(.L_x_25) ;  /* 0x00000a6000017945 */ /* 0x000fe40003800200 */
[C---:B------:R-:W-:Y:S01]  /*01c0*/  IMAD.IADD R9, R8.reuse, 0x1, R9 ;  /* 0x0000000108097824 */ /* 0x040fe200078e0209 */
[----:B------:R-:W1:Y:S01]  /*01d0*/  LDCU UR10, c[0x0][0x39c] ;  /* 0x00007380ff0a77ac */ /* 0x000e620008000800 */
[C---:B------:R-:W-:Y:S02]  /*01e0*/  VIADD R10, R8.reuse, 0x1 ;  /* 0x00000001080a7836 */ /* 0x040fe40000000000 */
[----:B------:R-:W-:-:S03]  /*01f0*/  VIADD R18, R8, 0x2 ;  /* 0x0000000208127836 */ /* 0x000fc60000000000 */
[----:B------:R-:W-:-:S05]  /*0200*/  VIMNMX R2, PT, PT, R9, R10, !PT ;  /* 0x0000000a09027248 */ /* 0x000fca0007fe0100 */
[----:B------:R-:W-:-:S04]  /*0210*/  VIADD R2, R2, UR9 ;  /* 0x0000000902027c36 */ /* 0x000fc80008000000 */
[----:B------:R-:W-:Y:S01]  /*0220*/  IMAD.IADD R13, R2, 0x1, -R5 ;  /* 0x00000001020d7824 */ /* 0x000fe200078e0a05 */
[----:B------:R-:W-:Y:S01]  /*0230*/  IADD3 R12, PT, PT, R11, UR4, -R2 ;  /* 0x000000040b0c7c10 */ /* 0x000fe2000fffe802 */
[----:B0-----:R-:W-:Y:S02]  /*0240*/  VIADD R11, R4, -UR5 ;  /* 0x80000005040b7c36 */ /* 0x001fe40008000000 */
[----:B------:R-:W-:Y:S01]  /*0250*/  IMAD.MOV.U32 R2, RZ, RZ, RZ ;  /* 0x000000ffff027224 */ /* 0x000fe200078e00ff */
[----:B------:R-:W-:Y:S01]  /*0260*/  ISETP.GT.U32.AND P3, PT, R12, -0x4, PT ;  /* 0xfffffffc0c00780c */ /* 0x000fe20003f64070 */
[----:B------:R-:W-:Y:S01]  /*0270*/  VIADD R12, R11, UR8 ;  /* 0x000000080b0c7c36 */ /* 0x000fe20008000000 */
[----:B-1----:R-:W-:-:S11]  /*0280*/  LOP3.LUT R13, R13, 0x3, RZ, 0xc0, !PT ;  /* 0x000000030d0d7812 */ /* 0x002fd600078ec0ff */
.L_x_35:
[----:B------:R-:W0:Y:S01]  /*0290*/  LDCU UR5, c[0x0][0x388] ;  /* 0x00007100ff0577ac */ /* 0x000e220008000800 */
[----:B------:R-:W-:Y:S01]  /*02a0*/  ISETP.NE.AND P0, PT, R13, RZ, PT ;  /* 0x000000ff0d00720c */ /* 0x000fe20003f05270 */
[----:B------:R-:W-:Y:S01]  /*02b0*/  BSSY.RECONVERGENT B0, `(.L_x_26) ;  /* 0x0000046000007945 */ /* 0x000fe20003800200 */
[----:B------:R-:W-:Y:S02]  /*02c0*/  IMAD.MOV.U32 R22, RZ, RZ, R8 ;  /* 0x000000ffff167224 */ /* 0x000fe400078e0008 */
[----:B0-----:R-:W-:-:S05]  /*02d0*/  IMAD R19, R11, UR5, RZ ;  /* 0x000000050b137c24 */ /* 0x001fca000f8e02ff */
[----:B------:R-:W-:-:S04]  /*02e0*/  SHF.R.S32.HI R20, RZ, 0x1f, R19 ;  /* 0x0000001fff147819 */ /* 0x000fc80000011413 */
[----:B------:R-:W-:Y:S05]  /*02f0*/  @!P0 BRA `(.L_x_27) ;  /* 0x0000000400048947 */ /* 0x000fea0003800000 */
[----:B------:R-:W0:Y:S01]  /*0300*/  LDC R17, c[0x0][0x39c] ;  /* 0x0000e700ff117b82 */ /* 0x000e220000000800 */
[----:B------:R-:W1:Y:S01]  /*0310*/  LDCU UR5, c[0x0][0x3a0] ;  /* 0x00007400ff0577ac */ /* 0x000e620008000800 */
[----:B------:R-:W-:Y:S01]  /*0320*/  LOP3.LUT R14, R8, R11, RZ, 0xfc, !PT ;  /* 0x0000000b080e7212 */ /* 0x000fe200078efcff */
[----:B------:R-:W-:Y:S01]  /*0330*/  BSSY.RECONVERGENT B2, `(.L_x_28) ;  /* 0x0000013000027945 */ /* 0x000fe20003800200 */
[----:B------:R-:W-:Y:S02]  /*0340*/  ISETP.NE.AND P2, PT, R13, 0x1, PT ;  /* 0x000000010d00780c */ /* 0x000fe40003f45270 */
[----:B-1----:R-:W-:-:S04]  /*0350*/  ISETP.GE.AND P0, PT, R11, UR5, PT ;  /* 0x000000050b007c0c */ /* 0x002fc8000bf06270 */
[----:B0-----:R-:W-:-:S04]  /*0360*/  ISETP.GE.OR P1, PT, R8, R17, P0 ;  /* 0x000000110800720c */ /* 0x001fc80000726670 */
[----:B------:R-:W-:-:S13]  /*0370*/  ISETP.LT.OR P1, PT, R14, RZ, P1 ;  /* 0x000000ff0e00720c */ /* 0x000fda0000f21670 */
[----:B------:R-:W-:Y:S05]  /*0380*/  @P1 BRA `(.L_x_29) ;  /* 0x0000000000341947 */ /* 0x000fea0003800000 */
[----:B------:R-:W0:Y:S01]  /*0390*/  LDCU.64 UR8, c[0x0][0x380] ;  /* 0x00007000ff0877ac */ /* 0x000e220008000a00 */
[----:B------:R-:W-:-:S05]  /*03a0*/  IMAD.SHL.U32 R14, R8, 0x4, RZ ;  /* 0x00000004080e7824 */ /* 0x000fca00078e00ff */
[----:B------:R-:W-:Y:S02]  /*03b0*/  SHF.R.S32.HI R15, RZ, 0x1f, R14 ;  /* 0x0000001fff0f7819 */ /* 0x000fe4000001140e */
[----:B0-----:R-:W-:-:S04]  /*03c0*/  IADD3 R14, P1, P4, R14, UR8, R19 ;  /* 0x000000080e0e7c10 */ /* 0x001fc8000fc3e013 */
[----:B------:R-:W-:-:S05]  /*03d0*/  IADD3.X R15, PT, PT, R15, UR9, R20, P1, P4 ;  /* 0x000000090f0f7c10 */ /* 0x000fca0008fe8414 */
[----:B------:R-:W2:Y:S04]  /*03e0*/  LDG.E.U8 R21, desc[UR6][R14.64] ;  /* 0x000000060e157981 */ /* 0x000ea8000c1e1100 */
[----:B------:R-:W3:Y:S04]  /*03f0*/  LDG.E.U8 R23, desc[UR6][R14.64+0x1] ;  /* 0x000001060e177981 */ /* 0x000ee8000c1e1100 */
[----:B------:R-:W4:Y:S04]  /*0400*/  LDG.E.U8 R16, desc[UR6][R14.64+0x2] ;  /* 0x000002060e107981 */ /* 0x000f28000c1e1100 */
[----:B------:R-:W5:Y:S01]  /*0410*/  LDG.E.U8 R25, desc[UR6][R14.64+0x3] ;  /* 0x000003060e197981 */ /* 0x000f62000c1e1100 */
[----:B--2---:R-:W-:-:S02]  /*0420*/  IMAD.IADD R0, R0, 0x1, R21 ;  /* 0x0000000100007824 */ /* 0x004fc400078e0215 */
[----:B---3--:R-:W-:Y:S02]  /*0430*/  IMAD.IADD R6, R6, 0x1, R23 ;  /* 0x0000000106067824 */ /* 0x008fe400078e0217 */
[----:B----4-:R-:W-:Y:S02]  /*0440*/  IMAD.IADD R3, R3, 0x1, R16 ;  /* 0x0000000103037824 */ /* 0x010fe400078e0210 */
[----:B-----5:R-:W-:-:S07]  /*0450*/  IMAD.IADD R2, R2, 0x1, R25 ;  /* 0x0000000102027824 */ /* 0x020fce00078e0219 */
.L_x_29:
[----:B------:R-:W-:Y:S05]  /*0460*/  BSYNC.RECONVERGENT B2 ;  /* 0x0000000000027941 */ /* 0x000fea0003800200 */
.L_x_28:
[----:B------:R-:W-:Y:S01]  /*0470*/  IMAD.MOV.U32 R22, RZ, RZ, R10 ;  /* 0x000000ffff167224 */ /* 0x000fe200078e000a */
[----:B------:R-:W-:Y:S06]  /*0480*/  @!P2 BRA `(.L_x_27) ;  /* 0x0000000000a0a947 */ /* 0x000fec0003800000 */
[C---:B------:R-:W-:Y:S01]  /*0490*/  ISETP.GE.OR P1, PT, R10.reuse, R17, P0 ;  /* 0x000000110a00720c */ /* 0x040fe20000726670 */
[----:B------:R-:W-:Y:S01]  /*04a0*/  BSSY.RECONVERGENT B2, `(.L_x_30) ;  /* 0x0000012000027945 */ /* 0x000fe20003800200 */
[----:B------:R-:W-:Y:S02]  /*04b0*/  LOP3.LUT R14, R10, R11, RZ, 0xfc, !PT ;  /* 0x0000000b0a0e7212 */ /* 0x000fe400078efcff */
[----:B------:R-:W-:Y:S02]  /*04c0*/  ISETP.NE.AND P2, PT, R13, 0x2, PT ;  /* 0x000000020d00780c */ /* 0x000fe40003f45270 */
        /* <DEDUP_REMOVED lines=15> */
.L_x_31:
[----:B------:R-:W-:Y:S05]  /*05c0*/  BSYNC.RECONVERGENT B2 ;  /* 0x0000000000027941 */ /* 0x000fea0003800200 */
.L_x_30:
[----:B------:R-:W-:Y:S01]  /*05d0*/  IMAD.MOV.U32 R22, RZ, RZ, R18 ;  /* 0x000000ffff167224 */ /* 0x000fe200078e0012 */
[----:B------:R-:W-:Y:S06]  /*05e0*/  @!P2 BRA `(.L_x_27) ;  /* 0x000000000048a947 */ /* 0x000fec0003800000 */
[----:B------:R-:W-:Y:S01]  /*05f0*/  ISETP.GE.OR P0, PT, R18, R17, P0 ;  /* 0x000000111200720c */ /* 0x000fe20000706670 */
[----:B------:R-:W-:Y:S01]  /*0600*/  VIADD R22, R8, 0x3 ;  /* 0x0000000308167836 */ /* 0x000fe20000000000 */
[----:B------:R-:W-:-:S04]  /*0610*/  LOP3.LUT R14, R18, R11, RZ, 0xfc, !PT ;  /* 0x0000000b120e7212 */ /* 0x000fc800078efcff */
        /* <DEDUP_REMOVED lines=15> */
.L_x_27:
[----:B------:R-:W-:Y:S05]  /*0710*/  BSYNC.RECONVERGENT B0 ;  /* 0x0000000000007941 */ /* 0x000fea0003800200 */
.L_x_26:
[----:B------:R-:W-:Y:S04]  /*0720*/  BSSY.RECONVERGENT B0, `(.L_x_32) ;  /* 0x000004b000007945 */ /* 0x000fe80003800200 */
[----:B------:R-:W-:Y:S05]  /*0730*/  @P3 BRA `(.L_x_33) ;  /* 0x0000000400243947 */ /* 0x000fea0003800000 */
[----:B------:R-:W0:Y:S01]  /*0740*/  LDCU UR5, c[0x0][0x3a0] ;  /* 0x00007400ff0577ac */ /* 0x000e220008000800 */
[----:B------:R-:W-:Y:S02]  /*0750*/  LEA R21, R22, 0x8, 0x2 ;  /* 0x0000000816157811 */ /* 0x000fe400078e10ff */
[----:B0-----:R-:W-:-:S13]  /*0760*/  ISETP.GE.AND P4, PT, R11, UR5, PT ;  /* 0x000000050b007c0c */ /* 0x001fda000bf86270 */
.L_x_34:
[C---:B------:R-:W-:Y:S02]  /*0770*/  ISETP.GE.OR P2, PT, R22.reuse, UR10, P4 ;  /* 0x0000000a16007c0c */ /* 0x040fe4000a746670 */
[----:B------:R-:W-:-:S04]  /*0780*/  LOP3.LUT R14, R22, R11, RZ, 0xfc, !PT ;  /* 0x0000000b160e7212 */ /* 0x000fc800078efcff */
[----:B------:R-:W-:-:S13]  /*0790*/  ISETP.LT.OR P2, PT, R14, RZ, P2 ;  /* 0x000000ff0e00720c */ /* 0x000fda0001741670 */
[----:B------:R-:W0:Y:S01]  /*07a0*/  @!P2 LDC.64 R14, c[0x0][0x380] ;  /* 0x0000e000ff0eab82 */ /* 0x000e220000000a00 */
[----:B------:R-:W-:-:S05]  /*07b0*/  @!P2 VIADD R16, R21, 0xfffffff8 ;  /* 0xfffffff81510a836 */ /* 0x000fca0000000000 */
[----:B0-----:R-:W-:Y:S02]  /*07c0*/  @!P2 IADD3 R26, P0, P1, R16, R14, R19 ;  /* 0x0000000e101aa210 */ /* 0x001fe4000791e013 */
[----:B------:R-:W-:-:S04]  /*07d0*/  @!P2 SHF.R.S32.HI R16, RZ, 0x1f, R16 ;  /* 0x0000001fff10a819 */ /* 0x000fc80000011410 */
[----:B------:R-:W-:-:S05]  /*07e0*/  @!P2 IADD3.X R27, PT, PT, R16, R15, R20, P0, P1 ;  /* 0x0000000f101ba210 */ /* 0x000fca00007e2414 */
[----:B------:R-:W2:Y:S04]  /*07f0*/  @!P2 LDG.E.U8 R23, desc[UR6][R26.64] ;  /* 0x000000061a17a981 */ /* 0x000ea8000c1e1100 */
[----:B------:R-:W3:Y:S04]  /*0800*/  @!P2 LDG.E.U8 R25, desc[UR6][R26.64+0x1] ;  /* 0x000001061a19a981 */ /* 0x000ee8000c1e1100 */
[----:B------:R-:W4:Y:S01]  /*0810*/  @!P2 LDG.E.U8 R16, desc[UR6][R26.64+0x2] ;  /* 0x000002061a10a981 */ /* 0x000f22000c1e1100 */
[----:B------:R-:W-:-:S03]  /*0820*/  VIADD R14, R22, 0x1 ;  /* 0x00000001160e7836 */ /* 0x000fc60000000000 */
[----:B------:R-:W5:Y:S02]  /*0830*/  @!P2 LDG.E.U8 R17, desc[UR6][R26.64+0x3] ;  /* 0x000003061a11a981 */ /* 0x000f64000c1e1100 */
[C---:B------:R-:W-:Y:S02]  /*0840*/  ISETP.GE.OR P0, PT, R14.reuse, UR10, P4 ;  /* 0x0000000a0e007c0c */ /* 0x040fe4000a706670 */
[----:B------:R-:W-:-:S04]  /*0850*/  LOP3.LUT R14, R14, R11, RZ, 0xfc, !PT ;  /* 0x0000000b0e0e7212 */ /* 0x000fc800078efcff */
[----:B------:R-:W-:-:S13]  /*0860*/  ISETP.LT.OR P0, PT, R14, RZ, P0 ;  /* 0x000000ff0e00720c */ /* 0x000fda0000701670 */
[----:B------:R-:W0:Y:S01]  /*0870*/  @!P0 LDC.64 R14, c[0x0][0x380] ;  /* 0x0000e000ff0e8b82 */ /* 0x000e220000000a00 */
[----:B------:R-:W-:-:S05]  /*0880*/  @!P0 VIADD R24, R21, 0xfffffffc ;  /* 0xfffffffc15188836 */ /* 0x000fca0000000000 */
[----:B0-----:R-:W-:Y:S01]  /*0890*/  @!P0 IADD3 R28, P1, P5, R24, R14, R19 ;  /* 0x0000000e181c8210 */ /* 0x001fe20007d3e013 */
[----:B------:R-:W-:Y:S01]  /*08a0*/  VIADD R14, R22, 0x2 ;  /* 0x00000002160e7836 */ /* 0x000fe20000000000 */
[----:B------:R-:W-:-:S04]  /*08b0*/  @!P0 SHF.R.S32.HI R24, RZ, 0x1f, R24 ;  /* 0x0000001fff188819 */ /* 0x000fc80000011418 */
[----:B------:R-:W-:Y:S02]  /*08c0*/  @!P0 IADD3.X R29, PT, PT, R24, R15, R20, P1, P5 ;  /* 0x0000000f181d8210 */ /* 0x000fe40000fea414 */
[C---:B------:R-:W-:Y:S02]  /*08d0*/  ISETP.GE.OR P1, PT, R14.reuse, UR10, P4 ;  /* 0x0000000a0e007c0c */ /* 0x040fe4000a726670 */
[----:B------:R-:W-:Y:S01]  /*08e0*/  LOP3.LUT R14, R14, R11, RZ, 0xfc, !PT ;  /* 0x0000000b0e0e7212 */ /* 0x000fe200078efcff */
[----:B------:R-:W5:Y:S03]  /*08f0*/  @!P0 LDG.E.U8 R27, desc[UR6][R28.64] ;  /* 0x000000061c1b8981 */ /* 0x000f66000c1e1100 */
[----:B------:R-:W-:Y:S01]  /*0900*/  ISETP.LT.OR P1, PT, R14, RZ, P1 ;  /* 0x000000ff0e00720c */ /* 0x000fe20000f21670 */
[----:B------:R-:W5:-:S12]  /*0910*/  @!P0 LDG.E.U8 R24, desc[UR6][R28.64+0x2] ;  /* 0x000002061c188981 */ /* 0x000f58000c1e1100 */
[----:B------:R-:W0:Y:S02]  /*0920*/  @!P1 LDC.64 R14, c[0x0][0x380] ;  /* 0x0000e000ff0e9b82 */ /* 0x000e240000000a00 */
[----:B0-----:R-:W-:Y:S01]  /*0930*/  @!P1 IADD3 R14, P5, P6, R21, R14, R19 ;  /* 0x0000000e150e9210 */ /* 0x001fe20007ebe013 */
[----:B--2---:R-:W-:Y:S02]  /*0940*/  @!P2 IMAD.IADD R0, R0, 0x1, R23 ;  /* 0x000000010000a824 */ /* 0x004fe400078e0217 */
[----:B------:R-:W2:Y:S01]  /*0950*/  @!P0 LDG.E.U8 R23, desc[UR6][R28.64+0x1] ;  /* 0x000001061c178981 */ /* 0x000ea2000c1e1100 */
[----:B---3--:R-:W-:-:S03]  /*0960*/  @!P2 IMAD.IADD R6, R6, 0x1, R25 ;  /* 0x000000010606a824 */ /* 0x008fc600078e0219 */
[----:B------:R-:W3:Y:S01]  /*0970*/  @!P0 LDG.E.U8 R25, desc[UR6][R28.64+0x3] ;  /* 0x000003061c198981 */ /* 0x000ee2000c1e1100 */
[----:B----4-:R-:W-:Y:S01]  /*0980*/  @!P2 IMAD.IADD R3, R3, 0x1, R16 ;  /* 0x000000010303a824 */ /* 0x010fe200078e0210 */
[----:B------:R-:W-:-:S04]  /*0990*/  @!P1 SHF.R.S32.HI R16, RZ, 0x1f, R21 ;  /* 0x0000001fff109819 */ /* 0x000fc80000011415 */
[----:B------:R-:W-:-:S05]  /*09a0*/  @!P1 IADD3.X R15, PT, PT, R16, R15, R20, P5, P6 ;  /* 0x0000000f100f9210 */ /* 0x000fca0002fec414 */
[----:B------:R-:W4:Y:S01]  /*09b0*/  @!P1 LDG.E.U8 R26, desc[UR6][R14.64] ;  /* 0x000000060e1a9981 */ /* 0x000f22000c1e1100 */
[----:B------:R-:W-:Y:S01]  /*09c0*/  IADD3 R16, PT, PT, R22, 0x3, RZ ;  /* 0x0000000316107810 */ /* 0x000fe20007ffe0ff */
[----:B-----5:R-:W-:-:S03]  /*09d0*/  @!P2 IMAD.IADD R2, R2, 0x1, R17 ;  /* 0x000000010202a824 */ /* 0x020fc600078e0211 */
[C---:B------:R-:W-:Y:S02]  /*09e0*/  ISETP.GE.OR P2, PT, R16.reuse, UR10, P4 ;  /* 0x0000000a10007c0c */ /* 0x040fe4000a746670 */
[----:B------:R-:W-:-:S04]  /*09f0*/  LOP3.LUT R16, R16, R11, RZ, 0xfc, !PT ;  /* 0x0000000b10107212 */ /* 0x000fc800078efcff */
[----:B------:R-:W-:-:S13]  /*0a00*/  ISETP.LT.OR P2, PT, R16, RZ, P2 ;  /* 0x000000ff1000720c */ /* 0x000fda0001741670 */
[----:B------:R-:W0:Y:S01]  /*0a10*/  @!P2 LDC.64 R16, c[0x0][0x380] ;  /* 0x0000e000ff10ab82 */ /* 0x000e220000000a00 */
[----:B------:R-:W-:Y:S02]  /*0a20*/  @!P0 IMAD.IADD R0, R0, 0x1, R27 ;  /* 0x0000000100008824 */ /* 0x000fe400078e021b */
[----:B------:R-:W-:Y:S02]  /*0a30*/  @!P2 VIADD R27, R21, 0x4 ;  /* 0x00000004151ba836 */ /* 0x000fe40000000000 */
[----:B------:R-:W-:Y:S02]  /*0a40*/  @!P0 IMAD.IADD R3, R3, 0x1, R24 ;  /* 0x0000000103038824 */ /* 0x000fe400078e0218 */
[----:B------:R-:W5:Y:S01]  /*0a50*/  @!P1 LDG.E.U8 R24, desc[UR6][R14.64+0x2] ;  /* 0x000002060e189981 */ /* 0x000f62000c1e1100 */
[----:B--2---:R-:W-:-:S03]  /*0a60*/  @!P0 IMAD.IADD R6, R6, 0x1, R23 ;  /* 0x0000000106068824 */ /* 0x004fc600078e0217 */
[----:B------:R-:W2:Y:S01]  /*0a70*/  @!P1 LDG.E.U8 R23, desc[UR6][R14.64+0x1] ;  /* 0x000001060e179981 */ /* 0x000ea2000c1e1100 */
[----:B---3--:R-:W-:Y:S01]  /*0a80*/  @!P0 IMAD.IADD R2, R2, 0x1, R25 ;  /* 0x0000000102028824 */ /* 0x008fe200078e0219 */
[----:B0-----:R-:W-:Y:S02]  /*0a90*/  @!P2 IADD3 R16, P0, P5, R27, R16, R19 ;  /* 0x000000101b10a210 */ /* 0x001fe40007d1e013 */
[----:B------:R-:W3:Y:S01]  /*0aa0*/  @!P1 LDG.E.U8 R25, desc[UR6][R14.64+0x3] ;  /* 0x000003060e199981 */ /* 0x000ee2000c1e1100 */
[----:B------:R-:W-:-:S04]  /*0ab0*/  @!P2 SHF.R.S32.HI R27, RZ, 0x1f, R27 ;  /* 0x0000001fff1ba819 */ /* 0x000fc8000001141b */
[----:B------:R-:W-:Y:S01]  /*0ac0*/  @!P2 IADD3.X R17, PT, PT, R27, R17, R20, P0, P5 ;  /* 0x000000111b11a210 */ /* 0x000fe200007ea414 */
[----:B----4-:R-:W-:-:S04]  /*0ad0*/  @!P1 IMAD.IADD R0, R0, 0x1, R26 ;  /* 0x0000000100009824 */ /* 0x010fc800078e021a */
[----:B------:R-:W4:Y:S04]  /*0ae0*/  @!P2 LDG.E.U8 R27, desc[UR6][R16.64] ;  /* 0x00000006101ba981 */ /* 0x000f28000c1e1100 */
[----:B------:R-:W4:Y:S04]  /*0af0*/  @!P2 LDG.E.U8 R29, desc[UR6][R16.64+0x1] ;  /* 0x00000106101da981 */ /* 0x000f28000c1e1100 */
[----:B------:R-:W4:Y:S04]  /*0b00*/  @!P2 LDG.E.U8 R26, desc[UR6][R16.64+0x2] ;  /* 0x00000206101aa981 */ /* 0x000f28000c1e1100 */
[----:B------:R-:W4:Y:S01]  /*0b10*/  @!P2 LDG.E.U8 R28, desc[UR6][R16.64+0x3] ;  /* 0x00000306101ca981 */ /* 0x000f22000c1e1100 */
[----:B------:R-:W-:-:S05]  /*0b20*/  VIADD R22, R22, 0x4 ;  /* 0x0000000416167836 */ /* 0x000fca0000000000 */
[----:B------:R-:W-:Y:S01]  /*0b30*/  ISETP.GE.AND P0, PT, R22, R9, PT ;  /* 0x000000091600720c */ /* 0x000fe20003f06270 */
[----:B------:R-:W-:Y:S02]  /*0b40*/  VIADD R21, R21, 0x10 ;  /* 0x0000001015157836 */ /* 0x000fe40000000000 */
[----:B-----5:R-:W-:Y:S02]  /*0b50*/  @!P1 IMAD.IADD R3, R3, 0x1, R24 ;  /* 0x0000000103039824 */ /* 0x020fe400078e0218 */
[----:B--2---:R-:W-:Y:S02]  /*0b60*/  @!P1 IMAD.IADD R6, R6, 0x1, R23 ;  /* 0x0000000106069824 */ /* 0x004fe400078e0217 */
[----:B---3--:R-:W-:Y:S02]  /*0b70*/  @!P1 IMAD.IADD R2, R2, 0x1, R25 ;  /* 0x0000000102029824 */ /* 0x008fe400078e0219 */
[----:B----4-:R-:W-:Y:S02]  /*0b80*/  @!P2 IMAD.IADD R0, R0, 0x1, R27 ;  /* 0x000000010000a824 */ /* 0x010fe400078e021b */
[----:B------:R-:W-:-:S02]  /*0b90*/  @!P2 IMAD.IADD R6, R6, 0x1, R29 ;  /* 0x000000010606a824 */ /* 0x000fc400078e021d */
[----:B------:R-:W-:Y:S02]  /*0ba0*/  @!P2 IMAD.IADD R3, R3, 0x1, R26 ;  /* 0x000000010303a824 */ /* 0x000fe400078e021a */
[----:B------:R-:W-:Y:S01]  /*0bb0*/  @!P2 IMAD.IADD R2, R2, 0x1, R28 ;  /* 0x000000010202a824 */ /* 0x000fe200078e021c */
[----:B------:R-:W-:Y:S06]  /*0bc0*/  @!P0 BRA `(.L_x_34) ;  /* 0xfffffff800e88947 */ /* 0x000fec000383ffff */
.L_x_33:
[----:B------:R-:W-:Y:S05]  /*0bd0*/  BSYNC.RECONVERGENT B0 ;  /* 0x0000000000007941 */ /* 0x000fea0003800200 */
.L_x_32:
[----:B------:R-:W-:-:S05]  /*0be0*/  VIADD R11, R11, 0x1 ;  /* 0x000000010b0b7836 */ /* 0x000fca0000000000 */
[----:B------:R-:W-:-:S13]  /*0bf0*/  ISETP.GE.AND P0, PT, R11, R12, PT ;  /* 0x0000000c0b00720c */ /* 0x000fda0003f06270 */
[----:B------:R-:W-:Y:S05]  /*0c00*/  @!P0 BRA `(.L_x_35) ;  /* 0xfffffff400a08947 */ /* 0x000fea000383ffff */
[----:B------:R-:W-:Y:S05]  /*0c10*/  BSYNC.RECONVERGENT B1 ;  /* 0x0000000000017941 */ /* 0x000fea0003800200 */
.L_x_25:
[-C--:B------:R-:W-:Y:S01]  /*0c20*/  IABS R8, R7.reuse ;  /* 0x0000000700087213 */ /* 0x080fe20000000000 */
[----:B------:R-:W0:Y:S01]  /*0c30*/  LDCU UR5, c[0x0][0x398] ;  /* 0x00007300ff0577ac */ /* 0x000e220008000800 */
[-C--:B------:R-:W-:Y:S02]  /*0c40*/  LEA.HI R9, R7, R7.reuse, RZ, 0x1 ;  /* 0x0000000707097211 */ /* 0x080fe400078f08ff */
[----:B------:R-:W1:Y:S01]  /*0c50*/  I2F.RP R11, R8 ;  /* 0x00000008000b7306 */ /* 0x000e620000209400 */
[----:B------:R-:W-:Y:S01]  /*0c60*/  IABS R14, R7 ;  /* 0x00000007000e7213 */ /* 0x000fe20000000000 */
[----:B------:R-:W2:Y:S01]  /*0c70*/  LDCU.64 UR8, c[0x0][0x390] ;  /* 0x00007200ff0877ac */ /* 0x000ea20008000a00 */
[----:B------:R-:W-:-:S03]  /*0c80*/  SHF.R.S32.HI R9, RZ, 0x1, R9 ;  /* 0x00000001ff097819 */ /* 0x000fc60000011409 */
[----:B------:R-:W-:Y:S01]  /*0c90*/  IMAD.MOV R19, RZ, RZ, -R14 ;  /* 0x000000ffff137224 */ /* 0x000fe200078e0a0e */
[C---:B------:R-:W-:Y:S01]  /*0ca0*/  IADD3 R14, PT, PT, R9.reuse, R6, RZ ;  /* 0x00000006090e7210 */ /* 0x040fe20007ffe0ff */
[C---:B------:R-:W-:Y:S02]  /*0cb0*/  IMAD.IADD R10, R9.reuse, 0x1, R0 ;  /* 0x00000001090a7824 */ /* 0x040fe400078e0200 */
[----:B------:R-:W-:Y:S01]  /*0cc0*/  IMAD.IADD R16, R9, 0x1, R2 ;  /* 0x0000000109107824 */ /* 0x000fe200078e0202 */
[----:B------:R-:W-:Y:S02]  /*0cd0*/  IABS R2, R14 ;  /* 0x0000000e00027213 */ /* 0x000fe40000000000 */
[----:B------:R-:W-:Y:S01]  /*0ce0*/  IABS R0, R10 ;  /* 0x0000000a00007213 */ /* 0x000fe20000000000 */
[----:B-1----:R-:W1:Y:S01]  /*0cf0*/  MUFU.RCP R11, R11 ;  /* 0x0000000b000b7308 */ /* 0x002e620000001000 */
[----:B------:R-:W-:Y:S01]  /*0d00*/  IABS R20, R16 ;  /* 0x0000001000147213 */ /* 0x000fe20000000000 */
[----:B0-----:R-:W-:Y:S01]  /*0d10*/  IMAD R4, R4, UR5, RZ ;  /* 0x0000000504047c24 */ /* 0x001fe2000f8e02ff */
[----:B------:R-:W-:-:S02]  /*0d20*/  LOP3.LUT R10, R10, R7, RZ, 0x3c, !PT ;  /* 0x000000070a0a7212 */ /* 0x000fc400078e3cff */
[-C--:B------:R-:W-:Y:S02]  /*0d30*/  LOP3.LUT R14, R14, R7.reuse, RZ, 0x3c, !PT ;  /* 0x000000070e0e7212 */ /* 0x080fe400078e3cff */
[----:B------:R-:W-:Y:S01]  /*0d40*/  LOP3.LUT R16, R16, R7, RZ, 0x3c, !PT ;  /* 0x0000000710107212 */ /* 0x000fe200078e3cff */
[----:B-1----:R-:W-:-:S04]  /*0d50*/  VIADD R12, R11, 0xffffffe ;  /* 0x0ffffffe0b0c7836 */ /* 0x002fc80000000000 */
[----:B------:R0:W1:Y:S02]  /*0d60*/  F2I.FTZ.U32.TRUNC.NTZ R13, R12 ;  /* 0x0000000c000d7305 */ /* 0x000064000021f000 */
[----:B0-----:R-:W-:Y:S02]  /*0d70*/  IMAD.MOV.U32 R12, RZ, RZ, RZ ;  /* 0x000000ffff0c7224 */ /* 0x001fe400078e00ff */
[----:B-1----:R-:W-:-:S04]  /*0d80*/  IMAD.MOV R15, RZ, RZ, -R13 ;  /* 0x000000ffff0f7224 */ /* 0x002fc800078e0a0d */
[----:B------:R-:W-:-:S04]  /*0d90*/  IMAD R15, R15, R8, RZ ;  /* 0x000000080f0f7224 */ /* 0x000fc800078e02ff */
[----:B------:R-:W-:-:S04]  /*0da0*/  IMAD.HI.U32 R13, R13, R15, R12 ;  /* 0x0000000f0d0d7227 */ /* 0x000fc800078e000c */
[----:B------:R-:W-:Y:S02]  /*0db0*/  IMAD.IADD R12, R9, 0x1, R3 ;  /* 0x00000001090c7824 */ /* 0x000fe400078e0203 */
[----:B------:R-:W-:-:S03]  /*0dc0*/  IMAD.HI.U32 R11, R13, R0, RZ ;  /* 0x000000000d0b7227 */ /* 0x000fc600078e00ff */
[----:B------:R-:W-:Y:S01]  /*0dd0*/  IABS R18, R12 ;  /* 0x0000000c00127213 */ /* 0x000fe20000000000 */
[----:B------:R-:W-:Y:S01]  /*0de0*/  IMAD R15, R11, R19, R0 ;  /* 0x000000130b0f7224 */ /* 0x000fe200078e0200 */
[----:B------:R-:W-:Y:S01]  /*0df0*/  LOP3.LUT R12, R12, R7, RZ, 0x3c, !PT ;  /* 0x000000070c0c7212 */ /* 0x000fe200078e3cff */
[----:B------:R-:W-:-:S03]  /*0e00*/  IMAD.HI.U32 R9, R13, R2, RZ ;  /* 0x000000020d097227 */ /* 0x000fc600078e00ff */
[----:B------:R-:W-:Y:S01]  /*0e10*/  ISETP.GT.U32.AND P2, PT, R8, R15, PT ;  /* 0x0000000f0800720c */ /* 0x000fe20003f44070 */
[----:B------:R-:W-:Y:S02]  /*0e20*/  IMAD R17, R9, R19, R2 ;  /* 0x0000001309117224 */ /* 0x000fe400078e0202 */
[----:B------:R-:W-:-:S03]  /*0e30*/  IMAD.HI.U32 R0, R13, R18, RZ ;  /* 0x000000120d007227 */ /* 0x000fc600078e00ff */
[----:B------:R-:W-:Y:S01]  /*0e40*/  ISETP.GT.U32.AND P6, PT, R8, R17, PT ;  /* 0x000000110800720c */ /* 0x000fe20003fc4070 */
[----:B------:R-:W-:-:S04]  /*0e50*/  IMAD.HI.U32 R6, R13, R20, RZ ;  /* 0x000000140d067227 */ /* 0x000fc800078e00ff */
[-C--:B------:R-:W-:Y:S02]  /*0e60*/  IMAD R13, R0, R19.reuse, R18 ;  /* 0x00000013000d7224 */ /* 0x080fe400078e0212 */
[----:B------:R-:W-:Y:S02]  /*0e70*/  IMAD R19, R6, R19, R20 ;  /* 0x0000001306137224 */ /* 0x000fe400078e0214 */
[----:B------:R-:W-:Y:S01]  /*0e80*/  IMAD.SHL.U32 R3, R5, 0x4, RZ ;  /* 0x0000000405037824 */ /* 0x000fe200078e00ff */
[C---:B------:R-:W-:Y:S01]  /*0e90*/  ISETP.GT.U32.AND P5, PT, R8.reuse, R13, PT ;  /* 0x0000000d0800720c */ /* 0x040fe20003fa4070 */
[--C-:B------:R-:W-:Y:S01]  /*0ea0*/  @!P2 IMAD.IADD R15, R15, 0x1, -R8.reuse ;  /* 0x000000010f0fa824 */ /* 0x100fe200078e0a08 */
[----:B------:R-:W-:Y:S01]  /*0eb0*/  ISETP.GT.U32.AND P1, PT, R8, R19, PT ;  /* 0x000000130800720c */ /* 0x000fe20003f24070 */
[----:B------:R-:W-:Y:S01]  /*0ec0*/  @!P6 IMAD.IADD R17, R17, 0x1, -R8 ;  /* 0x000000011111e824 */ /* 0x000fe200078e0a08 */
[--C-:B--2---:R-:W-:Y:S01]  /*0ed0*/  IADD3 R2, P3, P4, R3, UR8, R4.reuse ;  /* 0x0000000803027c10 */ /* 0x104fe2000fc7e004 */
[----:B------:R-:W-:Y:S01]  /*0ee0*/  @!P2 VIADD R11, R11, 0x1 ;  /* 0x000000010b0ba836 */ /* 0x000fe20000000000 */
[----:B------:R-:W-:Y:S01]  /*0ef0*/  SHF.R.S32.HI R5, RZ, 0x1f, R3 ;  /* 0x0000001fff057819 */ /* 0x000fe20000011403 */
[----:B------:R-:W-:Y:S01]  /*0f00*/  @!P6 VIADD R9, R9, 0x1 ;  /* 0x000000010909e836 */ /* 0x000fe20000000000 */
[----:B------:R-:W-:-:S02]  /*0f10*/  SHF.R.S32.HI R4, RZ, 0x1f, R4 ;  /* 0x0000001fff047819 */ /* 0x000fc40000011404 */
[-C--:B------:R-:W-:Y:S02]  /*0f20*/  ISETP.GE.U32.AND P0, PT, R15, R8.reuse, PT ;  /* 0x000000080f00720c */ /* 0x080fe40003f06070 */
[----:B------:R-:W-:Y:S01]  /*0f30*/  IADD3.X R3, PT, PT, R5, UR9, R4, P3, P4 ;  /* 0x0000000905037c10 */ /* 0x000fe20009fe8404 */
[--C-:B------:R-:W-:Y:S01]  /*0f40*/  @!P5 IMAD.IADD R13, R13, 0x1, -R8.reuse ;  /* 0x000000010d0dd824 */ /* 0x100fe200078e0a08 */
[-C--:B------:R-:W-:Y:S01]  /*0f50*/  ISETP.GE.U32.AND P4, PT, R17, R8.reuse, PT ;  /* 0x000000081100720c */ /* 0x080fe20003f86070 */
[----:B------:R-:W-:Y:S01]  /*0f60*/  @!P1 IMAD.IADD R19, R19, 0x1, -R8 ;  /* 0x0000000113139824 */ /* 0x000fe200078e0a08 */
[----:B------:R-:W-:Y:S01]  /*0f70*/  ISETP.GE.AND P3, PT, R10, RZ, PT ;  /* 0x000000ff0a00720c */ /* 0x000fe20003f66270 */
[----:B------:R-:W-:Y:S01]  /*0f80*/  @!P5 VIADD R0, R0, 0x1 ;  /* 0x000000010000d836 */ /* 0x000fe20000000000 */
[----:B------:R-:W-:Y:S01]  /*0f90*/  ISETP.GE.U32.AND P2, PT, R13, R8, PT ;  /* 0x000000080d00720c */ /* 0x000fe20003f46070 */
[----:B------:R-:W-:Y:S01]  /*0fa0*/  @!P1 VIADD R6, R6, 0x1 ;  /* 0x0000000106069836 */ /* 0x000fe20000000000 */
[----:B------:R-:W-:-:S02]  /*0fb0*/  ISETP.GE.AND P6, PT, R14, RZ, PT ;  /* 0x000000ff0e00720c */ /* 0x000fc40003fc6270 */
[----:B------:R-:W-:Y:S01]  /*0fc0*/  ISETP.GE.AND P5, PT, R12, RZ, PT ;  /* 0x000000ff0c00720c */ /* 0x000fe20003fa6270 */
[----:B------:R-:W-:Y:S01]  /*0fd0*/  @P0 VIADD R11, R11, 0x1 ;  /* 0x000000010b0b0836 */ /* 0x000fe20000000000 */
[----:B------:R-:W-:Y:S02]  /*0fe0*/  ISETP.GE.U32.AND P0, PT, R19, R8, PT ;  /* 0x000000081300720c */ /* 0x000fe40003f06070 */
[----:B------:R-:W-:Y:S01]  /*0ff0*/  ISETP.NE.AND P1, PT, R7, RZ, PT ;  /* 0x000000ff0700720c */ /* 0x000fe20003f25270 */
[----:B------:R-:W-:Y:S01]  /*1000*/  @P4 VIADD R9, R9, 0x1 ;  /* 0x0000000109094836 */ /* 0x000fe20000000000 */
[----:B------:R-:W-:Y:S01]  /*1010*/  ISETP.GE.AND P4, PT, R16, RZ, PT ;  /* 0x000000ff1000720c */ /* 0x000fe20003f86270 */
[----:B------:R-:W-:Y:S01]  /*1020*/  @!P3 IMAD.MOV R11, RZ, RZ, -R11 ;  /* 0x000000ffff0bb224 */ /* 0x000fe200078e0a0b */
[----:B------:R-:W-:Y:S01]  /*1030*/  LOP3.LUT R4, RZ, R7, RZ, 0x33, !PT ;  /* 0x00000007ff047212 */ /* 0x000fe200078e33ff */
[----:B------:R-:W-:Y:S02]  /*1040*/  @P2 VIADD R0, R0, 0x1 ;  /* 0x0000000100002836 */ /* 0x000fe40000000000 */
[----:B------:R-:W-:Y:S01]  /*1050*/  @!P6 IMAD.MOV R9, RZ, RZ, -R9 ;  /* 0x000000ffff09e224 */ /* 0x000fe200078e0a09 */
[----:B------:R-:W-:Y:S01]  /*1060*/  SEL R11, R4, R11, !P1 ;  /* 0x0000000b040b7207 */ /* 0x000fe20004800000 */
[----:B------:R-:W-:-:S02]  /*1070*/  @!P5 IMAD.MOV R0, RZ, RZ, -R0 ;  /* 0x000000ffff00d224 */ /* 0x000fc400078e0a00 */
[----:B------:R-:W-:Y:S01]  /*1080*/  @P0 VIADD R6, R6, 0x1 ;  /* 0x0000000106060836 */ /* 0x000fe20000000000 */
[C---:B------:R-:W-:Y:S01]  /*1090*/  SEL R9, R4.reuse, R9, !P1 ;  /* 0x0000000904097207 */ /* 0x040fe20004800000 */
[----:B------:R-:W-:Y:S01]  /*10a0*/  STG.E.U8 desc[UR6][R2.64], R11 ;  /* 0x0000000b02007986 */ /* 0x000fe2000c101106 */
[C---:B------:R-:W-:Y:S01]  /*10b0*/  SEL R5, R4.reuse, R0, !P1 ;  /* 0x0000000004057207 */ /* 0x040fe20004800000 */
[----:B------:R-:W-:Y:S02]  /*10c0*/  @!P4 IMAD.MOV R6, RZ, RZ, -R6 ;  /* 0x000000ffff06c224 */ /* 0x000fe400078e0a06 */
[----:B------:R-:W-:Y:S03]  /*10d0*/  STG.E.U8 desc[UR6][R2.64+0x1], R9 ;  /* 0x0000010902007986 */ /* 0x000fe6000c101106 */
[----:B------:R-:W-:Y:S01]  /*10e0*/  SEL R7, R4, R6, !P1 ;  /* 0x0000000604077207 */ /* 0x000fe20004800000 */
[----:B------:R-:W-:Y:S04]  /*10f0*/  STG.E.U8 desc[UR6][R2.64+0x2], R5 ;  /* 0x0000020502007986 */ /* 0x000fe8000c101106 */
[----:B------:R-:W-:Y:S01]  /*1100*/  STG.E.U8 desc[UR6][R2.64+0x3], R7 ;  /* 0x0000030702007986 */ /* 0x000fe2000c101106 */
[----:B------:R-:W-:Y:S05]  /*1110*/  EXIT ;  /* 0x000000000000794d */ /* 0x000fea0003800000 */
.L_x_36:
        /* <DEDUP_REMOVED lines=14> */
.L_x_52:


//--------------------- .text._Z32nppiFilterBox_8u_C1R_kernel_implPKhiPhiiiiiii --------------------------
	.section	.text._Z32nppiFilterBox_8u_C1R_kernel_implPKhiPhiiiiiii,"ax",@progbits
	.align	128
        .global         _Z32nppiFilterBox_8u_C1R_kernel_implPKhiPhiiiiiii
        .type           _Z32nppiFilterBox_8u_C1R_kernel_implPKhiPhiiiiiii,@function
        .size           _Z32nppiFilterBox_8u_C1R_kernel_implPKhiPhiiiiiii,(.L_x_53 - _Z32nppiFilterBox_8u_C1R_kernel_implPKhiPhiiiiiii)
        .other          _Z32nppiFilterBox_8u_C1R_kernel_implPKhiPhiiiiiii,@"STO_CUDA_ENTRY STV_DEFAULT"
_Z32nppiFilterBox_8u_C1R_kernel_implPKhiPhiiiiiii:
.text._Z32nppiFilterBox_8u_C1R_kernel_implPKhiPhiiiiiii:
        /* <DEDUP_REMOVED lines=9> */
[----:B-1----:R-:W-:Y:S01]  /*0090*/  UIMAD UR4, UR4, UR5, URZ ;  /* 0x00000005040472a4 */ /* 0x002fe2000f8e02ff */
[----:B0-----:R-:W-:-:S05]  /*00a0*/  IMAD R2, R2, UR6, R3 ;  /* 0x0000000602027c24 */ /* 0x001fca000f8e0203 */
[----:B--2---:R-:W-:Y:S01]  /*00b0*/  VIADD R3, R9, UR4 ;  /* 0x0000000409037c36 */ /* 0x004fe20008000000 */
[----:B---3--:R-:W-:-:S04]  /*00c0*/  ISETP.GE.AND P0, PT, R2, UR7, PT ;  /* 0x0000000702007c0c */ /* 0x008fc8000bf06270 */
[----:B----4-:R-:W-:-:S13]  /*00d0*/  ISETP.GE.OR P0, PT, R3, UR8, P0 ;  /* 0x0000000803007c0c */ /* 0x010fda0008706670 */
[----:B------:R-:W-:Y:S05]  /*00e0*/  @P0 EXIT ;  /* 0x000000000000094d */ /* 0x000fea0003800000 */
[----:B------:R-:W0:Y:S01]  /*00f0*/  LDC R4, c[0x0][0x3a4] ;  /* 0x0000e900ff047b82 */ /* 0x000e220000000800 */
[----:B------:R-:W0:Y:S01]  /*0100*/  LDCU.64 UR8, c[0x0][0x3a8] ;  /* 0x00007500ff0877ac */ /* 0x000e220008000a00 */
[----:B------:R-:W-:Y:S01]  /*0110*/  IMAD.MOV.U32 R7, RZ, RZ, RZ ;  /* 0x000000ffff077224 */ /* 0x000fe200078e00ff */
[----:B------:R-:W1:Y:S01]  /*0120*/  LDCU.64 UR6, c[0x0][0x358] ;  /* 0x00006b00ff0677ac */ /* 0x000e620008000a00 */
[----:B0-----:R-:W-:-:S04]  /*0130*/  VIMNMX R0, PT, PT, R4, UR8, PT ;  /* 0x0000000804007c48 */ /* 0x001fc8000bfe0100 */
[----:B------:R-:W-:Y:S01]  /*0140*/  ISETP.GE.AND P0, PT, R0, 0x1, PT ;  /* 0x000000010000780c */ /* 0x000fe20003f06270 */
[----:B------:R-:W-:-:S12]  /*0150*/  IMAD R0, R4, UR8, RZ ;  /* 0x0000000804007c24 */ /* 0x000fd8000f8e02ff */
[----:B-1----:R-:W-:Y:S05]  /*0160*/  @!P0 BRA `(.L_x_37) ;  /* 0x0000000800a88947 */ /* 0x002fea0003800000 */
[----:B------:R-:W-:Y:S01]  /*0170*/  VIADD R6, R3, -UR9 ;  /* 0x8000000903067c36 */ /* 0x000fe20008000000 */
[----:B------:R-:W0:Y:S01]  /*0180*/  LDCU UR5, c[0x0][0x3b0] ;  /* 0x00007600ff0577ac */ /* 0x000e220008000800 */
[----:B------:R-:W-:Y:S01]  /*0190*/  BSSY.RECONVERGENT B0, `(.L_x_37) ;  /* 0x00000a7000007945 */ /* 0x000fe20003800200 */
[----:B------:R-:W-:Y:S02]  /*01a0*/  IMAD.MOV.U32 R7, RZ, RZ, RZ ;  /* 0x000000ffff077224 */ /* 0x000fe400078e00ff */
[C---:B------:R-:W-:Y:S01]  /*01b0*/  VIADD R5, R6.reuse, 0x1 ;  /* 0x0000000106057836 */ /* 0x040fe20000000000 */
[----:B------:R-:W1:Y:S04]  /*01c0*/  LDCU UR12, c[0x0][0x39c] ;  /* 0x00007380ff0c77ac */ /* 0x000e680008000800 */
[----:B------:R-:W-:Y:S01]  /*01d0*/  VIADDMNMX R5, R6, R4, R5, !PT ;  /* 0x0000000406057246 */ /* 0x000fe20007800105 */
[----:B------:R-:W2:Y:S04]  /*01e0*/  LDCU.64 UR10, c[0x0][0x380] ;  /* 0x00007000ff0a77ac */ /* 0x000ea80008000a00 */
[----:B------:R-:W-:-:S04]  /*01f0*/  VIADD R4, R5, UR9 ;  /* 0x0000000905047c36 */ /* 0x000fc80008000000 */
[----:B------:R-:W-:Y:S01]  /*0200*/  IMAD.IADD R16, R4, 0x1, -R3 ;  /* 0x0000000104107824 */ /* 0x000fe200078e0a03 */
[----:B------:R-:W-:Y:S01]  /*0210*/  IADD3 R4, PT, PT, R9, UR4, -R4 ;  /* 0x0000000409047c10 */ /* 0x000fe2000fffe804 */
[----:B0-----:R-:W-:-:S03]  /*0220*/  VIADD R8, R2, -UR5 ;  /* 0x8000000502087c36 */ /* 0x001fc60008000000 */
[----:B------:R-:W-:Y:S01]  /*0230*/  LOP3.LUT R17, R16, 0x7, RZ, 0xc0, !PT ;  /* 0x0000000710117812 */ /* 0x000fe200078ec0ff */
[----:B------:R-:W-:Y:S01]  /*0240*/  VIADD R9, R8, UR8 ;  /* 0x0000000808097c36 */ /* 0x000fe20008000000 */
[----:B------:R-:W-:Y:S02]  /*0250*/  LOP3.LUT R10, R16, 0xfffffff8, RZ, 0xc0, !PT ;  /* 0xfffffff8100a7812 */ /* 0x000fe400078ec0ff */
[----:B------:R-:W-:Y:S01]  /*0260*/  ISETP.GT.U32.AND P3, PT, R4, -0x8, PT ;  /* 0xfffffff80400780c */ /* 0x000fe20003f64070 */
[----:B------:R-:W-:Y:S01]  /*0270*/  VIADD R5, R17, 0xffffffff ;  /* 0xffffffff11057836 */ /* 0x000fe20000000000 */
[----:B------:R-:W-:Y:S01]  /*0280*/  LOP3.LUT R19, R16, 0x3, RZ, 0xc0, !PT ;  /* 0x0000000310137812 */ /* 0x000fe200078ec0ff */
[----:B------:R-:W-:-:S03]  /*0290*/  IMAD.MOV R10, RZ, RZ, -R10 ;  /* 0x000000ffff0a7224 */ /* 0x000fc600078e0a0a */
[----:B-12---:R-:W-:-:S13]  /*02a0*/  ISETP.GE.U32.AND P4, PT, R5, 0x3, PT ;  /* 0x000000030500780c */ /* 0x006fda0003f86070 */
.L_x_48:
[----:B------:R-:W0:Y:S01]  /*02b0*/  LDCU UR5, c[0x0][0x388] ;  /* 0x00007100ff0577ac */ /* 0x000e220008000800 */
[----:B------:R-:W-:Y:S01]  /*02c0*/  BSSY.RECONVERGENT B1, `(.L_x_38) ;  /* 0x0000042000017945 */ /* 0x000fe20003800200 */
[----:B------:R-:W-:Y:S02]  /*02d0*/  IMAD.MOV.U32 R13, RZ, RZ, R6 ;  /* 0x000000ffff0d7224 */ /* 0x000fe400078e0006 */
[----:B0-----:R-:W-:-:S05]  /*02e0*/  IMAD R12, R8, UR5, RZ ;  /* 0x00000005080c7c24 */ /* 0x001fca000f8e02ff */
[----:B------:R-:W-:Y:S01]  /*02f0*/  SHF.R.S32.HI R11, RZ, 0x1f, R12 ;  /* 0x0000001fff0b7819 */ /* 0x000fe2000001140c */
[----:B------:R-:W-:Y:S06]  /*0300*/  @P3 BRA `(.L_x_39) ;  /* 0x0000000000f43947 */ /* 0x000fec0003800000 */
[----:B------:R-:W0:Y:S01]  /*0310*/  LDCU UR5, c[0x0][0x3a0] ;  /* 0x00007400ff0577ac */ /* 0x000e220008000800 */
[----:B------:R-:W-:Y:S01]  /*0320*/  BSSY.RECONVERGENT B2, `(.L_x_40) ;  /* 0x000003a000027945 */ /* 0x000fe20003800200 */
[----:B------:R-:W-:Y:S02]  /*0330*/  IMAD.MOV.U32 R13, RZ, RZ, R10 ;  /* 0x000000ffff0d7224 */ /* 0x000fe400078e000a */
[----:B------:R-:W-:Y:S01]  /*0340*/  IMAD.MOV.U32 R15, RZ, RZ, R6 ;  /* 0x000000ffff0f7224 */ /* 0x000fe200078e0006 */
[----:B0-----:R-:W-:-:S13]  /*0350*/  ISETP.GE.AND P5, PT, R8, UR5, PT ;  /* 0x0000000508007c0c */ /* 0x001fda000bfa6270 */
.L_x_41:
[C---:B------:R-:W-:Y:S01]  /*0360*/  VIADD R5, R15.reuse, 0x1 ;  /* 0x000000010f057836 */ /* 0x040fe20000000000 */
[C---:B------:R-:W-:Y:S01]  /*0370*/  ISETP.GE.OR P2, PT, R15.reuse, UR12, P5 ;  /* 0x0000000c0f007c0c */ /* 0x040fe2000af46670 */
[C---:B------:R-:W-:Y:S01]  /*0380*/  VIADD R21, R15.reuse, 0x2 ;  /* 0x000000020f157836 */ /* 0x040fe20000000000 */
[CC--:B------:R-:W-:Y:S01]  /*0390*/  LOP3.LUT R18, R15.reuse, R8.reuse, RZ, 0xfc, !PT ;  /* 0x000000080f127212 */ /* 0x0c0fe200078efcff */
[----:B------:R-:W-:Y:S01]  /*03a0*/  VIADD R23, R15, 0x3 ;  /* 0x000000030f177836 */ /* 0x000fe20000000000 */
[C---:B------:R-:W-:Y:S02]  /*03b0*/  ISETP.GE.OR P6, PT, R5.reuse, UR12, P5 ;  /* 0x0000000c05007c0c */ /* 0x040fe4000afc6670 */
[----:B------:R-:W-:Y:S02]  /*03c0*/  LOP3.LUT R5, R5, R8, RZ, 0xfc, !PT ;  /* 0x0000000805057212 */ /* 0x000fe400078efcff */
[----:B------:R-:W-:Y:S02]  /*03d0*/  SHF.R.S32.HI R14, RZ, 0x1f, R15 ;  /* 0x0000001fff0e7819 */ /* 0x000fe4000001140f */
[----:B------:R-:W-:-:S02]  /*03e0*/  IADD3 R4, P0, P1, R15, UR10, R12 ;  /* 0x0000000a0f047c10 */ /* 0x000fc4000f91e00c */
[----:B------:R-:W-:Y:S02]  /*03f0*/  ISETP.LT.OR P2, PT, R18, RZ, P2 ;  /* 0x000000ff1200720c */ /* 0x000fe40001741670 */
[----:B------:R-:W-:Y:S02]  /*0400*/  ISETP.LT.OR P6, PT, R5, RZ, P6 ;  /* 0x000000ff0500720c */ /* 0x000fe400037c1670 */
[----:B------:R-:W-:Y:S02]  /*0410*/  IADD3.X R5, PT, PT, R14, UR11, R11, P0, P1 ;  /* 0x0000000b0e057c10 */ /* 0x000fe400087e240b */
[C---:B------:R-:W-:Y:S02]  /*0420*/  ISETP.GE.OR P0, PT, R21.reuse, UR12, P5 ;  /* 0x0000000c15007c0c */ /* 0x040fe4000af06670 */
[----:B------:R-:W-:Y:S02]  /*0430*/  LOP3.LUT R21, R21, R8, RZ, 0xfc, !PT ;  /* 0x0000000815157212 */ /* 0x000fe400078efcff */
[----:B------:R-:W-:-:S02]  /*0440*/  ISETP.GE.OR P1, PT, R23, UR12, P5 ;  /* 0x0000000c17007c0c */ /* 0x000fc4000af26670 */
[----:B------:R-:W-:Y:S01]  /*0450*/  ISETP.LT.OR P0, PT, R21, RZ, P0 ;  /* 0x000000ff1500720c */ /* 0x000fe20000701670 */
[----:B------:R-:W2:Y:S01]  /*0460*/  @!P2 LDG.E.U8 R14, desc[UR6][R4.64] ;  /* 0x00000006040ea981 */ /* 0x000ea2000c1e1100 */
[----:B------:R-:W-:-:S03]  /*0470*/  LOP3.LUT R23, R23, R8, RZ, 0xfc, !PT ;  /* 0x0000000817177212 */ /* 0x000fc600078efcff */
[----:B------:R-:W3:Y:S01]  /*0480*/  @!P6 LDG.E.U8 R18, desc[UR6][R4.64+0x1] ;  /* 0x000001060412e981 */ /* 0x000ee2000c1e1100 */
[----:B------:R-:W-:-:S07]  /*0490*/  ISETP.LT.OR P1, PT, R23, RZ, P1 ;  /* 0x000000ff1700720c */ /* 0x000fce0000f21670 */
[----:B------:R-:W4:Y:S06]  /*04a0*/  @!P0 LDG.E.U8 R20, desc[UR6][R4.64+0x2] ;  /* 0x0000020604148981 */ /* 0x000f2c000c1e1100 */
[----:B------:R-:W5:Y:S01]  /*04b0*/  @!P1 LDG.E.U8 R22, desc[UR6][R4.64+0x3] ;  /* 0x0000030604169981 */ /* 0x000f62000c1e1100 */
[C---:B------:R-:W-:Y:S02]  /*04c0*/  VIADD R21, R15.reuse, 0x4 ;  /* 0x000000040f157836 */ /* 0x040fe40000000000 */
[C---:B------:R-:W-:Y:S02]  /*04d0*/  VIADD R23, R15.reuse, 0x5 ;  /* 0x000000050f177836 */ /* 0x040fe40000000000 */
[----:B------:R-:W-:-:S02]  /*04e0*/  VIADD R25, R15, 0x7 ;  /* 0x000000070f197836 */ /* 0x000fc40000000000 */
[----:B--2---:R-:W-:Y:S01]  /*04f0*/  @!P2 IMAD.IADD R7, R7, 0x1, R14 ;  /* 0x000000010707a824 */ /* 0x004fe200078e020e */
[----:B------:R-:W-:-:S03]  /*0500*/  ISETP.GE.OR P2, PT, R21, UR12, P5 ;  /* 0x0000000c15007c0c */ /* 0x000fc6000af46670 */
[----:B---3--:R-:W-:Y:S01]  /*0510*/  @!P6 IMAD.IADD R7, R7, 0x1, R18 ;  /* 0x000000010707e824 */ /* 0x008fe200078e0212 */
[----:B------:R-:W-:-:S04]  /*0520*/  LOP3.LUT R21, R21, R8, RZ, 0xfc, !PT ;  /* 0x0000000815157212 */ /* 0x000fc800078efcff */
[----:B------:R-:W-:Y:S01]  /*0530*/  ISETP.LT.OR P2, PT, R21, RZ, P2 ;  /* 0x000000ff1500720c */ /* 0x000fe20001741670 */
[----:B----4-:R-:W-:Y:S01]  /*0540*/  @!P0 IMAD.IADD R7, R7, 0x1, R20 ;  /* 0x0000000107078824 */ /* 0x010fe200078e0214 */
[C---:B------:R-:W-:Y:S02]  /*0550*/  ISETP.GE.OR P0, PT, R23.reuse, UR12, P5 ;  /* 0x0000000c17007c0c */ /* 0x040fe4000af06670 */
[----:B------:R-:W-:Y:S01]  /*0560*/  LOP3.LUT R23, R23, R8, RZ, 0xfc, !PT ;  /* 0x0000000817177212 */ /* 0x000fe200078efcff */
[----:B------:R-:W-:-:S03]  /*0570*/  VIADD R21, R15, 0x6 ;  /* 0x000000060f157836 */ /* 0x000fc60000000000 */
[----:B------:R-:W-:Y:S02]  /*0580*/  ISETP.LT.OR P0, PT, R23, RZ, P0 ;  /* 0x000000ff1700720c */ /* 0x000fe40000701670 */
[----:B------:R-:W-:-:S03]  /*0590*/  ISETP.GE.OR P6, PT, R21, UR12, P5 ;  /* 0x0000000c15007c0c */ /* 0x000fc6000afc6670 */
[----:B------:R-:W2:Y:S01]  /*05a0*/  @!P2 LDG.E.U8 R14, desc[UR6][R4.64+0x4] ;  /* 0x00000406040ea981 */ /* 0x000ea2000c1e1100 */
[-C--:B------:R-:W-:Y:S01]  /*05b0*/  LOP3.LUT R21, R21, R8.reuse, RZ, 0xfc, !PT ;  /* 0x0000000815157212 */ /* 0x080fe200078efcff */
[----:B-----5:R-:W-:Y:S01]  /*05c0*/  @!P1 IMAD.IADD R7, R7, 0x1, R22 ;  /* 0x0000000107079824 */ /* 0x020fe200078e0216 */
[----:B------:R-:W-:Y:S02]  /*05d0*/  ISETP.GE.OR P1, PT, R25, UR12, P5 ;  /* 0x0000000c19007c0c */ /* 0x000fe4000af26670 */
[----:B------:R-:W-:Y:S02]  /*05e0*/  ISETP.LT.OR P6, PT, R21, RZ, P6 ;  /* 0x000000ff1500720c */ /* 0x000fe400037c1670 */
[----:B------:R-:W-:Y:S01]  /*05f0*/  LOP3.LUT R25, R25, R8, RZ, 0xfc, !PT ;  /* 0x0000000819197212 */ /* 0x000fe200078efcff */
[----:B------:R-:W3:Y:S03]  /*0600*/  @!P0 LDG.E.U8 R18, desc[UR6][R4.64+0x5] ;  /* 0x0000050604128981 */ /* 0x000ee6000c1e1100 */
[----:B------:R-:W-:-:S07]  /*0610*/  ISETP.LT.OR P1, PT, R25, RZ, P1 ;  /* 0x000000ff1900720c */ /* 0x000fce0000f21670 */
[----:B------:R-:W4:Y:S06]  /*0620*/  @!P6 LDG.E.U8 R20, desc[UR6][R4.64+0x6] ;  /* 0x000006060414e981 */ /* 0x000f2c000c1e1100 */
[----:B------:R-:W5:Y:S01]  /*0630*/  @!P1 LDG.E.U8 R22, desc[UR6][R4.64+0x7] ;  /* 0x0000070604169981 */ /* 0x000f62000c1e1100 */
[----:B------:R-:W-:Y:S02]  /*0640*/  VIADD R13, R13, 0x8 ;  /* 0x000000080d0d7836 */ /* 0x000fe40000000000 */
[----:B------:R-:W-:Y:S02]  /*0650*/  VIADD R15, R15, 0x8 ;  /* 0x000000080f0f7836 */ /* 0x000fe40000000000 */
[----:B--2---:R-:W-:-:S04]  /*0660*/  @!P2 IMAD.IADD R7, R7, 0x1, R14 ;  /* 0x000000010707a824 */ /* 0x004fc800078e020e */
[----:B---3--:R-:W-:Y:S01]  /*0670*/  @!P0 IMAD.IADD R7, R7, 0x1, R18 ;  /* 0x0000000107078824 */ /* 0x008fe200078e0212 */
[----:B------:R-:W-:-:S03]  /*0680*/  ISETP.NE.AND P0, PT, R13, RZ, PT ;  /* 0x000000ff0d00720c */ /* 0x000fc60003f05270 */
[----:B----4-:R-:W-:-:S04]  /*0690*/  @!P6 IMAD.IADD R7, R7, 0x1, R20 ;  /* 0x000000010707e824 */ /* 0x010fc800078e0214 */
[----:B-----5:R-:W-:-:S06]  /*06a0*/  @!P1 IMAD.IADD R7, R7, 0x1, R22 ;  /* 0x0000000107079824 */ /* 0x020fcc00078e0216 */
[----:B------:R-:W-:Y:S05]  /*06b0*/  @P0 BRA `(.L_x_41) ;  /* 0xfffffffc00280947 */ /* 0x000fea000383ffff */
[----:B------:R-:W-:Y:S05]  /*06c0*/  BSYNC.RECONVERGENT B2 ;  /* 0x0000000000027941 */ /* 0x000fea0003800200 */
.L_x_40:
[----:B------:R-:W-:-:S07]  /*06d0*/  IMAD.MOV.U32 R13, RZ, RZ, R15 ;  /* 0x000000ffff0d7224 */ /* 0x000fce00078e000f */
.L_x_39:
[----:B------:R-:W-:Y:S05]  /*06e0*/  BSYNC.RECONVERGENT B1 ;  /* 0x0000000000017941 */ /* 0x000fea0003800200 */
.L_x_38:
[----:B------:R-:W-:Y:S01]  /*06f0*/  ISETP.NE.AND P0, PT, R17, RZ, PT ;  /* 0x000000ff1100720c */ /* 0x000fe20003f05270 */
[----:B------:R-:W-:-:S12]  /*0700*/  BSSY.RECONVERGENT B1, `(.L_x_42) ;  /* 0x000004c000017945 */ /* 0x000fd80003800200 */
[----:B------:R-:W-:Y:S05]  /*0710*/  @!P0 BRA `(.L_x_43) ;  /* 0x0000000400288947 */ /* 0x000fea0003800000 */
[----:B------:R-:W-:Y:S01]  /*0720*/  BSSY.RECONVERGENT B2, `(.L_x_44) ;  /* 0x0000022000027945 */ /* 0x000fe20003800200 */
[----:B------:R-:W-:-:S03]  /*0730*/  ISETP.NE.AND P6, PT, R19, RZ, PT ;  /* 0x000000ff1300720c */ /* 0x000fc60003fc5270 */
[----:B------:R-:W-:Y:S10]  /*0740*/  @!P4 BRA `(.L_x_45) ;  /* 0x00000000007cc947 */ /* 0x000ff40003800000 */
[----:B------:R-:W0:Y:S01]  /*0750*/  LDCU.64 UR14, c[0x0][0x380] ;  /* 0x00007000ff0e77ac */ /* 0x000e220008000a00 */
[----:B------:R-:W-:Y:S01]  /*0760*/  SHF.R.S32.HI R14, RZ, 0x1f, R13 ;  /* 0x0000001fff0e7819 */ /* 0x000fe2000001140d */
[C---:B------:R-:W-:Y:S01]  /*0770*/  VIADD R15, R13.reuse, 0x1 ;  /* 0x000000010d0f7836 */ /* 0x040fe20000000000 */
[----:B------:R-:W1:Y:S01]  /*0780*/  LDCU UR5, c[0x0][0x3a0] ;  /* 0x00007400ff0577ac */ /* 0x000e620008000800 */
[C---:B------:R-:W-:Y:S01]  /*0790*/  VIADD R21, R13.reuse, 0x2 ;  /* 0x000000020d157836 */ /* 0x040fe20000000000 */
[----:B------:R-:W2:Y:S01]  /*07a0*/  LDCU UR8, c[0x0][0x39c] ;  /* 0x00007380ff0877ac */ /* 0x000ea20008000800 */
[----:B0-----:R-:W-:Y:S02]  /*07b0*/  IADD3 R4, P0, P1, R13, UR14, R12 ;  /* 0x0000000e0d047c10 */ /* 0x001fe4000f91e00c */
[----:B-1----:R-:W-:Y:S02]  /*07c0*/  ISETP.GE.AND P5, PT, R8, UR5, PT ;  /* 0x0000000508007c0c */ /* 0x002fe4000bfa6270 */
[----:B------:R-:W-:-:S02]  /*07d0*/  IADD3.X R5, PT, PT, R14, UR15, R11, P0, P1 ;  /* 0x0000000f0e057c10 */ /* 0x000fc400087e240b */
[CC--:B------:R-:W-:Y:S02]  /*07e0*/  LOP3.LUT R14, R13.reuse, R8.reuse, RZ, 0xfc, !PT ;  /* 0x000000080d0e7212 */ /* 0x0c0fe400078efcff */
[----:B--2---:R-:W-:Y:S02]  /*07f0*/  ISETP.GE.OR P0, PT, R13, UR8, P5 ;  /* 0x000000080d007c0c */ /* 0x004fe4000af06670 */
[C---:B------:R-:W-:Y:S02]  /*0800*/  ISETP.GE.OR P1, PT, R15.reuse, UR8, P5 ;  /* 0x000000080f007c0c */ /* 0x040fe4000af26670 */
[----:B------:R-:W-:Y:S02]  /*0810*/  LOP3.LUT R15, R15, R8, RZ, 0xfc, !PT ;  /* 0x000000080f0f7212 */ /* 0x000fe400078efcff */
[----:B------:R-:W-:Y:S02]  /*0820*/  ISETP.LT.OR P0, PT, R14, RZ, P0 ;  /* 0x000000ff0e00720c */ /* 0x000fe40000701670 */
[----:B------:R-:W-:Y:S01]  /*0830*/  ISETP.LT.OR P1, PT, R15, RZ, P1 ;  /* 0x000000ff0f00720c */ /* 0x000fe20000f21670 */
[----:B------:R-:W-:Y:S01]  /*0840*/  VIADD R15, R13, 0x3 ;  /* 0x000000030d0f7836 */ /* 0x000fe20000000000 */
[----:B------:R-:W-:-:S02]  /*0850*/  ISETP.GE.OR P2, PT, R21, UR8, P5 ;  /* 0x0000000815007c0c */ /* 0x000fc4000af46670 */
[-C--:B------:R-:W-:Y:S02]  /*0860*/  LOP3.LUT R21, R21, R8.reuse, RZ, 0xfc, !PT ;  /* 0x0000000815157212 */ /* 0x080fe400078efcff */
[C---:B------:R-:W-:Y:S02]  /*0870*/  ISETP.GE.OR P5, PT, R15.reuse, UR8, P5 ;  /* 0x000000080f007c0c */ /* 0x040fe4000afa6670 */
[----:B------:R-:W-:Y:S02]  /*0880*/  LOP3.LUT R15, R15, R8, RZ, 0xfc, !PT ;  /* 0x000000080f0f7212 */ /* 0x000fe400078efcff */
[----:B------:R-:W-:Y:S01]  /*0890*/  ISETP.LT.OR P2, PT, R21, RZ, P2 ;  /* 0x000000ff1500720c */ /* 0x000fe20001741670 */
[----:B------:R-:W2:Y:S01]  /*08a0*/  @!P0 LDG.E.U8 R14, desc[UR6][R4.64] ;  /* 0x00000006040e8981 */ /* 0x000ea2000c1e1100 */
[----:B------:R-:W-:-:S03]  /*08b0*/  ISETP.LT.OR P5, PT, R15, RZ, P5 ;  /* 0x000000ff0f00720c */ /* 0x000fc60002fa1670 */
[----:B------:R-:W3:Y:S08]  /*08c0*/  @!P1 LDG.E.U8 R18, desc[UR6][R4.64+0x1] ;  /* 0x0000010604129981 */ /* 0x000ef0000c1e1100 */
[----:B------:R-:W4:Y:S04]  /*08d0*/  @!P2 LDG.E.U8 R20, desc[UR6][R4.64+0x2] ;  /* 0x000002060414a981 */ /* 0x000f28000c1e1100 */
[----:B------:R-:W5:Y:S01]  /*08e0*/  @!P5 LDG.E.U8 R22, desc[UR6][R4.64+0x3] ;  /* 0x000003060416d981 */ /* 0x000f62000c1e1100 */
[----:B------:R-:W-:-:S02]  /*08f0*/  VIADD R13, R13, 0x4 ;  /* 0x000000040d0d7836 */ /* 0x000fc40000000000 */
[----:B--2---:R-:W-:-:S04]  /*0900*/  @!P0 IMAD.IADD R7, R7, 0x1, R14 ;  /* 0x0000000107078824 */ /* 0x004fc800078e020e */
[----:B---3--:R-:W-:-:S04]  /*0910*/  @!P1 IMAD.IADD R7, R7, 0x1, R18 ;  /* 0x0000000107079824 */ /* 0x008fc800078e0212 */
[----:B----4-:R-:W-:-:S04]  /*0920*/  @!P2 IMAD.IADD R7, R7, 0x1, R20 ;  /* 0x000000010707a824 */ /* 0x010fc800078e0214 */
[----:B-----5:R-:W-:-:S07]  /*0930*/  @!P5 IMAD.IADD R7, R7, 0x1, R22 ;  /* 0x000000010707d824 */ /* 0x020fce00078e0216 */
.L_x_45:
[----:B------:R-:W-:Y:S05]  /*0940*/  BSYNC.RECONVERGENT B2 ;  /* 0x0000000000027941 */ /* 0x000fea0003800200 */
.L_x_44:
        /* <DEDUP_REMOVED lines=9> */
[----:B------:R-:W-:Y:S01]  /*09e0*/  SHF.R.S32.HI R14, RZ, 0x1f, R13 ;  /* 0x0000001fff0e7819 */ /* 0x000fe2000001140d */
[----:B------:R-:W2:Y:S01]  /*09f0*/  LDCU.64 UR14, c[0x0][0x380] ;  /* 0x00007000ff0e77ac */ /* 0x000ea20008000a00 */
[----:B0-----:R-:W-:-:S04]  /*0a00*/  ISETP.GE.AND P0, PT, R8, UR5, PT ;  /* 0x0000000508007c0c */ /* 0x001fc8000bf06270 */
[----:B-1----:R-:W-:Y:S02]  /*0a10*/  ISETP.GE.OR P1, PT, R13, UR8, P0 ;  /* 0x000000080d007c0c */ /* 0x002fe40008726670 */
[C---:B------:R-:W-:Y:S02]  /*0a20*/  ISETP.GE.OR P0, PT, R5.reuse, UR8, P0 ;  /* 0x0000000805007c0c */ /* 0x040fe40008706670 */
[----:B------:R-:W-:Y:S02]  /*0a30*/  ISETP.LT.OR P1, PT, R4, RZ, P1 ;  /* 0x000000ff0400720c */ /* 0x000fe40000f21670 */
[----:B------:R-:W-:Y:S02]  /*0a40*/  LOP3.LUT R5, R5, R8, RZ, 0xfc, !PT ;  /* 0x0000000805057212 */ /* 0x000fe400078efcff */
[----:B--2---:R-:W-:Y:S02]  /*0a50*/  IADD3 R4, P5, P6, R13, UR14, R12 ;  /* 0x0000000e0d047c10 */ /* 0x004fe4000febe00c */
[----:B------:R-:W-:-:S02]  /*0a60*/  ISETP.LT.OR P0, PT, R5, RZ, P0 ;  /* 0x000000ff0500720c */ /* 0x000fc40000701670 */
[----:B------:R-:W-:-:S05]  /*0a70*/  IADD3.X R5, PT, PT, R14, UR15, R11, P5, P6 ;  /* 0x0000000f0e057c10 */ /* 0x000fca000afec40b */
[----:B------:R-:W2:Y:S06]  /*0a80*/  @!P1 LDG.E.U8 R14, desc[UR6][R4.64] ;  /* 0x00000006040e9981 */ /* 0x000eac000c1e1100 */
[----:B------:R-:W3:Y:S01]  /*0a90*/  @!P0 LDG.E.U8 R18, desc[UR6][R4.64+0x1] ;  /* 0x0000010604128981 */ /* 0x000ee2000c1e1100 */
[----:B------:R-:W-:Y:S02]  /*0aa0*/  VIADD R13, R13, 0x2 ;  /* 0x000000020d0d7836 */ /* 0x000fe40000000000 */
[----:B--2---:R-:W-:-:S04]  /*0ab0*/  @!P1 IMAD.IADD R7, R7, 0x1, R14 ;  /* 0x0000000107079824 */ /* 0x004fc800078e020e */
[----:B---3--:R-:W-:-:S07]  /*0ac0*/  @!P0 IMAD.IADD R7, R7, 0x1, R18 ;  /* 0x0000000107078824 */ /* 0x008fce00078e0212 */
.L_x_47:
[----:B------:R-:W-:Y:S05]  /*0ad0*/  BSYNC.RECONVERGENT B2 ;  /* 0x0000000000027941 */ /* 0x000fea0003800200 */
.L_x_46:
        /* <DEDUP_REMOVED lines=8> */
[----:B------:R-:W0:Y:S01]  /*0b60*/  LDCU.64 UR8, c[0x0][0x380] ;  /* 0x00007000ff0877ac */ /* 0x000e220008000a00 */
[----:B------:R-:W-:Y:S02]  /*0b70*/  SHF.R.S32.HI R4, RZ, 0x1f, R13 ;  /* 0x0000001fff047819 */ /* 0x000fe4000001140d */
[----:B0-----:R-:W-:-:S04]  /*0b80*/  IADD3 R12, P0, P1, R13, UR8, R12 ;  /* 0x000000080d0c7c10 */ /* 0x001fc8000f91e00c */
[----:B------:R-:W-:-:S05]  /*0b90*/  IADD3.X R13, PT, PT, R4, UR9, R11, P0, P1 ;  /* 0x00000009040d7c10 */ /* 0x000fca00087e240b */
[----:B------:R-:W2:Y:S02]  /*0ba0*/  LDG.E.U8 R12, desc[UR6][R12.64] ;  /* 0x000000060c0c7981 */ /* 0x000ea4000c1e1100 */
[----:B--2---:R-:W-:-:S07]  /*0bb0*/  IMAD.IADD R7, R7, 0x1, R12 ;  /* 0x0000000107077824 */ /* 0x004fce00078e020c */
.L_x_43:
[----:B------:R-:W-:Y:S05]  /*0bc0*/  BSYNC.RECONVERGENT B1 ;  /* 0x0000000000017941 */ /* 0x000fea0003800200 */
.L_x_42:
[----:B------:R-:W-:-:S05]  /*0bd0*/  VIADD R8, R8, 0x1 ;  /* 0x0000000108087836 */ /* 0x000fca0000000000 */
[----:B------:R-:W-:-:S13]  /*0be0*/  ISETP.GE.AND P0, PT, R8, R9, PT ;  /* 0x000000090800720c */ /* 0x000fda0003f06270 */
[----:B------:R-:W-:Y:S05]  /*0bf0*/  @!P0 BRA `(.L_x_48) ;  /* 0xfffffff400ac8947 */ /* 0x000fea000383ffff */
[----:B------:R-:W-:Y:S05]  /*0c00*/  BSYNC.RECONVERGENT B0 ;  /* 0x0000000000007941 */ /* 0x000fea0003800200 */
.L_x_37:
[-C--:B------:R-:W-:Y:S01]  /*0c10*/  IABS R9, R0.reuse ;  /* 0x0000000000097213 */ /* 0x080fe20000000000 */
[----:B------:R-:W0:Y:S01]  /*0c20*/  LDCU UR5, c[0x0][0x398] ;  /* 0x00007300ff0577ac */ /* 0x000e220008000800 */
[-C--:B------:R-:W-:Y:S02]  /*0c30*/  LEA.HI R4, R0, R0.reuse, RZ, 0x1 ;  /* 0x0000000000047211 */ /* 0x080fe400078f08ff */
[----:B------:R-:W1:Y:S01]  /*0c40*/  I2F.RP R6, R9 ;  /* 0x0000000900067306 */ /* 0x000e620000209400 */
[----:B------:R-:W2:Y:S01]  /*0c50*/  LDCU.64 UR8, c[0x0][0x390] ;  /* 0x00007200ff0877ac */ /* 0x000ea20008000a00 */
[----:B------:R-:W-:Y:S02]  /*0c60*/  LEA.HI.SX32 R7, R4, R7, 0x1f ;  /* 0x0000000704077211 */ /* 0x000fe400078ffaff */
[----:B------:R-:W-:-:S04]  /*0c70*/  IABS R4, R0 ;  /* 0x0000000000047213 */ /* 0x000fc80000000000 */
[----:B-1----:R-:W1:Y:S02]  /*0c80*/  MUFU.RCP R6, R6 ;  /* 0x0000000600067308 */ /* 0x002e640000001000 */
[----:B-1----:R-:W-:Y:S01]  /*0c90*/  VIADD R5, R6, 0xffffffe ;  /* 0x0ffffffe06057836 */ /* 0x002fe20000000000 */
[----:B------:R-:W-:Y:S02]  /*0ca0*/  IABS R6, R7 ;  /* 0x0000000700067213 */ /* 0x000fe40000000000 */
[----:B------:R-:W-:-:S03]  /*0cb0*/  LOP3.LUT R7, R7, R0, RZ, 0x3c, !PT ;  /* 0x0000000007077212 */ /* 0x000fc600078e3cff */
[----:B------:R-:W1:Y:S01]  /*0cc0*/  F2I.FTZ.U32.TRUNC.NTZ R5, R5 ;  /* 0x0000000500057305 */ /* 0x000e62000021f000 */
[----:B------:R-:W-:Y:S02]  /*0cd0*/  ISETP.GE.AND P2, PT, R7, RZ, PT ;  /* 0x000000ff0700720c */ /* 0x000fe40003f46270 */
[----:B------:R-:W-:Y:S01]  /*0ce0*/  SHF.R.S32.HI R7, RZ, 0x1f, R3 ;  /* 0x0000001fff077819 */ /* 0x000fe20000011403 */
[----:B-1----:R-:W-:-:S04]  /*0cf0*/  IMAD.MOV R8, RZ, RZ, -R5 ;  /* 0x000000ffff087224 */ /* 0x002fc800078e0a05 */
[----:B------:R-:W-:Y:S02]  /*0d00*/  IMAD R11, R8, R9, RZ ;  /* 0x00000009080b7224 */ /* 0x000fe400078e02ff */
[----:B------:R-:W-:Y:S02]  /*0d10*/  IMAD.MOV R8, RZ, RZ, -R4 ;  /* 0x000000ffff087224 */ /* 0x000fe400078e0a04 */
[----:B------:R-:W-:-:S04]  /*0d20*/  IMAD.MOV.U32 R4, RZ, RZ, RZ ;  /* 0x000000ffff047224 */ /* 0x000fc800078e00ff */
[----:B------:R-:W-:-:S06]  /*0d30*/  IMAD.HI.U32 R4, R5, R11, R4 ;  /* 0x0000000b05047227 */ /* 0x000fcc00078e0004 */
[----:B------:R-:W-:-:S04]  /*0d40*/  IMAD.HI.U32 R5, R4, R6, RZ ;  /* 0x0000000604057227 */ /* 0x000fc800078e00ff */
[----:B------:R-:W-:-:S05]  /*0d50*/  IMAD R4, R5, R8, R6 ;  /* 0x0000000805047224 */ /* 0x000fca00078e0206 */
[----:B------:R-:W-:-:S13]  /*0d60*/  ISETP.GT.U32.AND P1, PT, R9, R4, PT ;  /* 0x000000040900720c */ /* 0x000fda0003f24070 */
[----:B------:R-:W-:Y:S02]  /*0d70*/  @!P1 IMAD.IADD R4, R4, 0x1, -R9 ;  /* 0x0000000104049824 */ /* 0x000fe400078e0a09 */
[----:B------:R-:W-:Y:S01]  /*0d80*/  @!P1 VIADD R5, R5, 0x1 ;  /* 0x0000000105059836 */ /* 0x000fe20000000000 */
[----:B------:R-:W-:Y:S02]  /*0d90*/  ISETP.NE.AND P1, PT, R0, RZ, PT ;  /* 0x000000ff0000720c */ /* 0x000fe40003f25270 */
[----:B------:R-:W-:Y:S01]  /*0da0*/  ISETP.GE.U32.AND P0, PT, R4, R9, PT ;  /* 0x000000090400720c */ /* 0x000fe20003f06070 */
[----:B0-----:R-:W-:-:S12]  /*0db0*/  IMAD R4, R2, UR5, RZ ;  /* 0x0000000502047c24 */ /* 0x001fd8000f8e02ff */
[----:B------:R-:W-:Y:S01]  /*0dc0*/  @P0 VIADD R5, R5, 0x1 ;  /* 0x0000000105050836 */ /* 0x000fe20000000000 */
[----:B--2---:R-:W-:Y:S02]  /*0dd0*/  IADD3 R2, P0, P3, R4, UR8, R3 ;  /* 0x0000000804027c10 */ /* 0x004fe4000fb1e003 */
[----:B------:R-:W-:Y:S01]  /*0de0*/  SHF.R.S32.HI R4, RZ, 0x1f, R4 ;  /* 0x0000001fff047819 */ /* 0x000fe20000011404 */
[----:B------:R-:W-:Y:S01]  /*0df0*/  @!P2 IMAD.MOV R5, RZ, RZ, -R5 ;  /* 0x000000ffff05a224 */ /* 0x000fe200078e0a05 */
[----:B------:R-:W-:Y:S02]  /*0e00*/  @!P1 LOP3.LUT R5, RZ, R0, RZ, 0x33, !PT ;  /* 0x00000000ff059212 */ /* 0x000fe400078e33ff */
[----:B------:R-:W-:-:S05]  /*0e10*/  IADD3.X R3, PT, PT, R4, UR9, R7, P0, P3 ;  /* 0x0000000904037c10 */ /* 0x000fca00087e6407 */
[----:B------:R-:W-:Y:S01]  /*0e20*/  STG.E.U8 desc[UR6][R2.64], R5 ;  /* 0x0000000502007986 */ /* 0x000fe2000c101106 */
[----:B------:R-:W-:Y:S05]  /*0e30*/  EXIT ;  /* 0x000000000000794d */ /* 0x000fea0003800000 */
.L_x_49:
        /* <DEDUP_REMOVED lines=12> */
.L_x_53:


//--------------------- .nv.shared.reserved.0     --------------------------
	.section	.nv.shared.reserved.0,"aw",@nobits
	.weak		__nv_reservedSMEM_offset_0_alias
	.size		__nv_reservedSMEM_offset_0_alias, 0, 64
	.other		__nv_reservedSMEM_offset_0_alias,@"STO_CUDA_RESERVED_SHARED STV_DEFAULT"
__nv_reservedSMEM_offset_0_alias:
	.zero		0
	.zero		64


//--------------------- .nv.constant0._Z33nppiFilterBox_32f_C1R_kernel_implPKfiPfiiiiiii --------------------------
	.section	.nv.constant0._Z33nppiFilterBox_32f_C1R_kernel_implPKfiPfiiiiiii,"a",@progbits
	.sectionflags	@""
	.align	4
.nv.constant0._Z33nppiFilterBox_32f_C1R_kernel_implPKfiPfiiiiiii:
	.zero		948


//--------------------- .nv.constant0._Z32nppiFilterBox_8u_C4R_kernel_implPKhiPhiiiiiii --------------------------
	.section	.nv.constant0._Z32nppiFilterBox_8u_C4R_kernel_implPKhiPhiiiiiii,"a",@progbits
	.sectionflags	@""
	.align	4
.nv.constant0._Z32nppiFilterBox_8u_C4R_kernel_implPKhiPhiiiiiii:
	.zero		948


//--------------------- .nv.constant0._Z32nppiFilterBox_8u_C1R_kernel_implPKhiPhiiiiiii --------------------------
	.section	.nv.constant0._Z32nppiFilterBox_8u_C1R_kernel_implPKhiPhiiiiiii,"a",@progbits
	.sectionflags	@""
	.align	4
.nv.constant0._Z32nppiFilterBox_8u_C1R_kernel_implPKhiPhiiiiiii:
	.zero		948


//--------------------- SYMBOLS --------------------------

	.type		.nv.reservedSmem.offset0,@object
	.size		.nv.reservedSmem.offset0,0x4
